//
// Generated by NVIDIA NVVM Compiler
//
// Compiler Build ID: CL-36424714
// Cuda compilation tools, release 13.0, V13.0.88
// Based on NVVM 20.0.0
//

.version 9.0
.target sm_100
.address_size 64

	// .globl	_Z10reduce_sumPi
.extern .func  (.param .b32 func_retval0) vprintf
(
	.param .b64 vprintf_param_0,
	.param .b64 vprintf_param_1
)
;
// _ZZ32reduce_sum_using_manual_syncwarpPiiE5shmem has been demoted
.global .align 1 .b8 $str[24] = {116, 104, 114, 101, 97, 100, 58, 32, 37, 100, 44, 32, 115, 119, 112, 112, 101, 100, 58, 32, 37, 102, 10};
.extern .shared .align 16 .b8 temp[];
.global .align 1 .b8 $str$1[32] = {115, 117, 109, 32, 114, 101, 115, 117, 108, 116, 44, 32, 116, 104, 114, 101, 97, 100, 32, 105, 100, 120, 32, 37, 100, 44, 32, 37, 100, 32, 10};

.visible .entry _Z10reduce_sumPi(
	.param .u64 .ptr .align 1 _Z10reduce_sumPi_param_0
)
{
	.reg .pred 	%p<4>;
	.reg .b32 	%r<24>;
	.reg .b64 	%rd<7>;

	ld.param.u64 	%rd3, [_Z10reduce_sumPi_param_0];
	cvta.to.global.u64 	%rd1, %rd3;
	mov.u32 	%r9, %tid.x;
	mov.u32 	%r10, %tid.y;
	mov.u32 	%r11, %tid.z;
	mov.u32 	%r12, %ntid.x;
	mov.u32 	%r13, %ntid.y;
	mad.lo.s32 	%r14, %r11, %r13, %r10;
	mad.lo.s32 	%r1, %r14, %r12, %r9;
	mul.lo.s32 	%r15, %r12, %r13;
	mov.u32 	%r16, %ntid.z;
	mul.lo.s32 	%r2, %r15, %r16;
	shr.u32 	%r23, %r2, 1;
	setp.lt.u32 	%p1, %r2, 2;
	@%p1 bra 	$L__BB0_5;
	mul.wide.u32 	%rd4, %r1, 4;
	add.s64 	%rd2, %rd1, %rd4;
	sub.s32 	%r22, %r2, %r23;
$L__BB0_2:
	setp.ge.u32 	%p2, %r1, %r23;
	@%p2 bra 	$L__BB0_4;
	add.s32 	%r17, %r22, %r1;
	mul.wide.u32 	%rd5, %r17, 4;
	add.s64 	%rd6, %rd1, %rd5;
	ld.global.u32 	%r18, [%rd6];
	ld.global.u32 	%r19, [%rd2];
	add.s32 	%r20, %r19, %r18;
	st.global.u32 	[%rd2], %r20;
$L__BB0_4:
	shr.u32 	%r23, %r22, 1;
	and.b32  	%r21, %r22, 1;
	add.s32 	%r8, %r23, %r21;
	setp.gt.u32 	%p3, %r22, 1;
	mov.u32 	%r22, %r8;
	@%p3 bra 	$L__BB0_2;
$L__BB0_5:
	ret;

}
	// .globl	_Z35reduce_sum_by_warp_level_primitivesPii
.visible .entry _Z35reduce_sum_by_warp_level_primitivesPii(
	.param .u64 .ptr .align 1 _Z35reduce_sum_by_warp_level_primitivesPii_param_0,
	.param .u32 _Z35reduce_sum_by_warp_level_primitivesPii_param_1
)
{
	.reg .pred 	%p<11>;
	.reg .b32 	%r<19>;
	.reg .b64 	%rd<5>;

	ld.param.u64 	%rd2, [_Z35reduce_sum_by_warp_level_primitivesPii_param_0];
	ld.param.u32 	%r5, [_Z35reduce_sum_by_warp_level_primitivesPii_param_1];
	cvta.to.global.u64 	%rd1, %rd2;
	mov.u32 	%r1, %tid.x;
	setp.ge.u32 	%p1, %r1, %r5;
	setp.lt.u32 	%p2, %r1, %r5;
	mov.b32 	%r6, -1;
	vote.sync.ballot.b32 	%r2, %p2, %r6;
	@%p1 bra 	$L__BB1_5;
	mul.wide.u32 	%rd3, %r1, 4;
	add.s64 	%rd4, %rd1, %rd3;
	ld.global.u32 	%r3, [%rd4];
	setp.ne.s32 	%p4, %r1, 0;
	@%p4 bra 	$L__BB1_3;
	mov.b32 	%r7, 0;
	st.global.u32 	[%rd1], %r7;
$L__BB1_3:
	shfl.sync.down.b32	%r8|%p5, %r3, 16, 31, %r2;
	add.s32 	%r9, %r8, %r3;
	shfl.sync.down.b32	%r10|%p6, %r9, 8, 31, %r2;
	add.s32 	%r11, %r10, %r9;
	shfl.sync.down.b32	%r12|%p7, %r11, 4, 31, %r2;
	add.s32 	%r13, %r12, %r11;
	shfl.sync.down.b32	%r14|%p8, %r13, 2, 31, %r2;
	add.s32 	%r15, %r14, %r13;
	shfl.sync.down.b32	%r16|%p9, %r15, 1, 31, %r2;
	add.s32 	%r4, %r16, %r15;
	and.b32  	%r17, %r1, 31;
	setp.ne.s32 	%p10, %r17, 0;
	@%p10 bra 	$L__BB1_5;
	atom.global.add.u32 	%r18, [%rd1], %r4;
$L__BB1_5:
	ret;

}
	// .globl	_Z26reduce_sum_by_active_warpsPii
.visible .entry _Z26reduce_sum_by_active_warpsPii(
	.param .u64 .ptr .align 1 _Z26reduce_sum_by_active_warpsPii_param_0,
	.param .u32 _Z26reduce_sum_by_active_warpsPii_param_1
)
{
	.reg .pred 	%p<9>;
	.reg .b32 	%r<19>;
	.reg .b64 	%rd<5>;

	ld.param.u64 	%rd2, [_Z26reduce_sum_by_active_warpsPii_param_0];
	ld.param.u32 	%r5, [_Z26reduce_sum_by_active_warpsPii_param_1];
	cvta.to.global.u64 	%rd1, %rd2;
	mov.u32 	%r1, %tid.x;
	setp.ge.u32 	%p1, %r1, %r5;
	@%p1 bra 	$L__BB2_5;
	// begin inline asm
	activemask.b32 %r6;
	// end inline asm
	mul.wide.u32 	%rd3, %r1, 4;
	add.s64 	%rd4, %rd1, %rd3;
	ld.global.u32 	%r3, [%rd4];
	setp.ne.s32 	%p2, %r1, 0;
	@%p2 bra 	$L__BB2_3;
	mov.b32 	%r7, 0;
	st.global.u32 	[%rd1], %r7;
$L__BB2_3:
	shfl.sync.down.b32	%r8|%p3, %r3, 16, 31, %r6;
	add.s32 	%r9, %r8, %r3;
	shfl.sync.down.b32	%r10|%p4, %r9, 8, 31, %r6;
	add.s32 	%r11, %r10, %r9;
	shfl.sync.down.b32	%r12|%p5, %r11, 4, 31, %r6;
	add.s32 	%r13, %r12, %r11;
	shfl.sync.down.b32	%r14|%p6, %r13, 2, 31, %r6;
	add.s32 	%r15, %r14, %r13;
	shfl.sync.down.b32	%r16|%p7, %r15, 1, 31, %r6;
	add.s32 	%r4, %r16, %r15;
	and.b32  	%r17, %r1, 31;
	setp.ne.s32 	%p8, %r17, 0;
	@%p8 bra 	$L__BB2_5;
	atom.global.add.u32 	%r18, [%rd1], %r4;
$L__BB2_5:
	ret;

}
	// .globl	_Z32reduce_sum_using_manual_syncwarpPii
.visible .entry _Z32reduce_sum_using_manual_syncwarpPii(
	.param .u64 .ptr .align 1 _Z32reduce_sum_using_manual_syncwarpPii_param_0,
	.param .u32 _Z32reduce_sum_using_manual_syncwarpPii_param_1
)
{
	.reg .pred 	%p<2>;
	.reg .b32 	%r<18>;
	.reg .b64 	%rd<5>;
	// demoted variable
	.shared .align 4 .b8 _ZZ32reduce_sum_using_manual_syncwarpPiiE5shmem[128];
	ld.param.u64 	%rd2, [_Z32reduce_sum_using_manual_syncwarpPii_param_0];
	cvta.to.global.u64 	%rd1, %rd2;
	mov.u32 	%r1, %tid.x;
	mul.wide.u32 	%rd3, %r1, 4;
	add.s64 	%rd4, %rd1, %rd3;
	ld.global.u32 	%r2, [%rd4];
	shl.b32 	%r3, %r1, 2;
	mov.u32 	%r4, _ZZ32reduce_sum_using_manual_syncwarpPiiE5shmem;
	add.s32 	%r5, %r4, %r3;
	st.shared.u32 	[%r5], %r2;
	bar.warp.sync 	-1;
	ld.shared.u32 	%r6, [%r5];
	ld.shared.u32 	%r7, [%r5+64];
	add.s32 	%r8, %r7, %r6;
	bar.warp.sync 	-1;
	st.shared.u32 	[%r5], %r8;
	bar.warp.sync 	-1;
	ld.shared.u32 	%r9, [%r5+32];
	add.s32 	%r10, %r9, %r8;
	bar.warp.sync 	-1;
	st.shared.u32 	[%r5], %r10;
	bar.warp.sync 	-1;
	ld.shared.u32 	%r11, [%r5+16];
	add.s32 	%r12, %r11, %r10;
	bar.warp.sync 	-1;
	st.shared.u32 	[%r5], %r12;
	bar.warp.sync 	-1;
	ld.shared.u32 	%r13, [%r5+8];
	add.s32 	%r14, %r13, %r12;
	bar.warp.sync 	-1;
	st.shared.u32 	[%r5], %r14;
	bar.warp.sync 	-1;
	ld.shared.u32 	%r15, [%r5+4];
	add.s32 	%r16, %r15, %r14;
	bar.warp.sync 	-1;
	st.shared.u32 	[%r5], %r16;
	setp.ne.s32 	%p1, %r1, 0;
	@%p1 bra 	$L__BB3_2;
	ld.shared.u32 	%r17, [_ZZ32reduce_sum_using_manual_syncwarpPiiE5shmem];
	st.global.u32 	[%rd1], %r17;
$L__BB3_2:
	ret;

}
	// .globl	_Z14shuffle_valuesPii
.visible .entry _Z14shuffle_valuesPii(
	.param .u64 .ptr .align 1 _Z14shuffle_valuesPii_param_0,
	.param .u32 _Z14shuffle_valuesPii_param_1
)
{
	.local .align 16 .b8 	__local_depot4[16];
	.reg .b64 	%SP;
	.reg .b64 	%SPL;
	.reg .pred 	%p<5>;
	.reg .b32 	%r<11>;
	.reg .b32 	%f<3>;
	.reg .b64 	%rd<5>;
	.reg .b64 	%fd<2>;

	mov.u64 	%SPL, __local_depot4;
	cvta.local.u64 	%SP, %SPL;
	mov.u32 	%r1, %tid.x;
	cvt.rn.f32.u32 	%f1, %r1;
	and.b32  	%r5, %r1, 16;
	setp.ne.s32 	%p4, %r5, 0;
	@%p4 bra 	$L__BB4_2;
	mov.b32 	%r7, %f1;
	shfl.sync.bfly.b32	%r10|%p1, %r7, 16, 31, -1;
	bra.uni 	$L__BB4_3;
$L__BB4_2:
	mov.b32 	%r6, %f1;
	shfl.sync.bfly.b32	%r10|%p2, %r6, 16, 31, -1;
$L__BB4_3:
	mov.b32 	%f2, %r10;
	add.u64 	%rd1, %SP, 0;
	add.u64 	%rd2, %SPL, 0;
	cvt.f64.f32 	%fd1, %f2;
	st.local.u32 	[%rd2], %r1;
	st.local.f64 	[%rd2+8], %fd1;
	mov.u64 	%rd3, $str;
	cvta.global.u64 	%rd4, %rd3;
	{ // callseq 0, 0
	.param .b64 param0;
	st.param.b64 	[param0], %rd4;
	.param .b64 param1;
	st.param.b64 	[param1], %rd1;
	.param .b32 retval0;
	call.uni (retval0), 
	vprintf, 
	(
	param0, 
	param1
	);
	ld.param.b32 	%r8, [retval0];
	} // callseq 0
	ret;

}
	// .globl	_Z16sum_kernel_blockPiS_i
.visible .entry _Z16sum_kernel_blockPiS_i(
	.param .u64 .ptr .align 1 _Z16sum_kernel_blockPiS_i_param_0,
	.param .u64 .ptr .align 1 _Z16sum_kernel_blockPiS_i_param_1,
	.param .u32 _Z16sum_kernel_blockPiS_i_param_2
)
{
	.reg .pred 	%p<18>;
	.reg .b32 	%r<173>;
	.reg .b64 	%rd<16>;

	ld.param.u64 	%rd3, [_Z16sum_kernel_blockPiS_i_param_0];
	ld.param.u64 	%rd4, [_Z16sum_kernel_blockPiS_i_param_1];
	ld.param.u32 	%r59, [_Z16sum_kernel_blockPiS_i_param_2];
	cvta.to.global.u64 	%rd1, %rd4;
	mov.u32 	%r61, %ctaid.x;
	mov.u32 	%r1, %ntid.x;
	mov.u32 	%r2, %tid.x;
	mad.lo.s32 	%r151, %r61, %r1, %r2;
	add.s32 	%r62, %r59, 3;
	shr.s32 	%r63, %r62, 31;
	shr.u32 	%r64, %r63, 30;
	add.s32 	%r65, %r62, %r64;
	shr.s32 	%r4, %r65, 2;
	setp.ge.s32 	%p1, %r151, %r4;
	mov.b32 	%r167, 0;
	@%p1 bra 	$L__BB5_3;
	mov.u32 	%r67, %nctaid.x;
	mul.lo.s32 	%r5, %r1, %r67;
	mov.b32 	%r167, 0;
$L__BB5_2:
	mul.wide.s32 	%rd5, %r151, 16;
	add.s64 	%rd6, %rd1, %rd5;
	ld.global.v4.u32 	{%r68, %r69, %r70, %r71}, [%rd6];
	add.s32 	%r72, %r68, %r167;
	add.s32 	%r73, %r72, %r69;
	add.s32 	%r74, %r73, %r70;
	add.s32 	%r167, %r74, %r71;
	add.s32 	%r151, %r151, %r5;
	setp.lt.s32 	%p2, %r151, %r4;
	@%p2 bra 	$L__BB5_2;
$L__BB5_3:
	setp.ne.s32 	%p3, %r151, %r4;
	shl.b32 	%r156, %r151, 2;
	setp.ge.s32 	%p4, %r156, %r59;
	or.pred  	%p5, %p3, %p4;
	@%p5 bra 	$L__BB5_16;
	sub.s32 	%r13, %r59, %r156;
	and.b32  	%r14, %r13, 15;
	sub.s32 	%r76, %r156, %r59;
	setp.gt.u32 	%p6, %r76, -16;
	@%p6 bra 	$L__BB5_7;
	and.b32  	%r77, %r13, -16;
	neg.s32 	%r152, %r77;
	add.s64 	%rd2, %rd1, 32;
$L__BB5_6:
	.pragma "nounroll";
	mul.wide.s32 	%rd7, %r156, 4;
	add.s64 	%rd8, %rd2, %rd7;
	ld.global.u32 	%r78, [%rd8+-32];
	add.s32 	%r79, %r78, %r167;
	ld.global.u32 	%r80, [%rd8+-28];
	add.s32 	%r81, %r80, %r79;
	ld.global.u32 	%r82, [%rd8+-24];
	add.s32 	%r83, %r82, %r81;
	ld.global.u32 	%r84, [%rd8+-20];
	add.s32 	%r85, %r84, %r83;
	ld.global.u32 	%r86, [%rd8+-16];
	add.s32 	%r87, %r86, %r85;
	ld.global.u32 	%r88, [%rd8+-12];
	add.s32 	%r89, %r88, %r87;
	ld.global.u32 	%r90, [%rd8+-8];
	add.s32 	%r91, %r90, %r89;
	ld.global.u32 	%r92, [%rd8+-4];
	add.s32 	%r93, %r92, %r91;
	ld.global.u32 	%r94, [%rd8];
	add.s32 	%r95, %r94, %r93;
	ld.global.u32 	%r96, [%rd8+4];
	add.s32 	%r97, %r96, %r95;
	ld.global.u32 	%r98, [%rd8+8];
	add.s32 	%r99, %r98, %r97;
	ld.global.u32 	%r100, [%rd8+12];
	add.s32 	%r101, %r100, %r99;
	ld.global.u32 	%r102, [%rd8+16];
	add.s32 	%r103, %r102, %r101;
	ld.global.u32 	%r104, [%rd8+20];
	add.s32 	%r105, %r104, %r103;
	ld.global.u32 	%r106, [%rd8+24];
	add.s32 	%r107, %r106, %r105;
	ld.global.u32 	%r108, [%rd8+28];
	add.s32 	%r167, %r108, %r107;
	add.s32 	%r156, %r156, 16;
	add.s32 	%r152, %r152, 16;
	setp.ne.s32 	%p7, %r152, 0;
	@%p7 bra 	$L__BB5_6;
$L__BB5_7:
	setp.eq.s32 	%p8, %r14, 0;
	@%p8 bra 	$L__BB5_16;
	and.b32  	%r25, %r13, 7;
	setp.lt.u32 	%p9, %r14, 8;
	@%p9 bra 	$L__BB5_10;
	mul.wide.s32 	%rd9, %r156, 4;
	add.s64 	%rd10, %rd1, %rd9;
	ld.global.u32 	%r110, [%rd10];
	add.s32 	%r111, %r110, %r167;
	ld.global.u32 	%r112, [%rd10+4];
	add.s32 	%r113, %r112, %r111;
	ld.global.u32 	%r114, [%rd10+8];
	add.s32 	%r115, %r114, %r113;
	ld.global.u32 	%r116, [%rd10+12];
	add.s32 	%r117, %r116, %r115;
	ld.global.u32 	%r118, [%rd10+16];
	add.s32 	%r119, %r118, %r117;
	ld.global.u32 	%r120, [%rd10+20];
	add.s32 	%r121, %r120, %r119;
	ld.global.u32 	%r122, [%rd10+24];
	add.s32 	%r123, %r122, %r121;
	ld.global.u32 	%r124, [%rd10+28];
	add.s32 	%r167, %r124, %r123;
	add.s32 	%r156, %r156, 8;
$L__BB5_10:
	setp.eq.s32 	%p10, %r25, 0;
	@%p10 bra 	$L__BB5_16;
	and.b32  	%r31, %r59, 3;
	setp.lt.u32 	%p11, %r25, 4;
	@%p11 bra 	$L__BB5_13;
	mul.wide.s32 	%rd11, %r156, 4;
	add.s64 	%rd12, %rd1, %rd11;
	ld.global.u32 	%r126, [%rd12];
	add.s32 	%r127, %r126, %r167;
	ld.global.u32 	%r128, [%rd12+4];
	add.s32 	%r129, %r128, %r127;
	ld.global.u32 	%r130, [%rd12+8];
	add.s32 	%r131, %r130, %r129;
	ld.global.u32 	%r132, [%rd12+12];
	add.s32 	%r167, %r132, %r131;
	add.s32 	%r156, %r156, 4;
$L__BB5_13:
	setp.eq.s32 	%p12, %r31, 0;
	@%p12 bra 	$L__BB5_16;
	neg.s32 	%r164, %r31;
$L__BB5_15:
	.pragma "nounroll";
	mul.wide.s32 	%rd13, %r156, 4;
	add.s64 	%rd14, %rd1, %rd13;
	ld.global.u32 	%r133, [%rd14];
	add.s32 	%r167, %r133, %r167;
	add.s32 	%r156, %r156, 1;
	add.s32 	%r164, %r164, 1;
	setp.ne.s32 	%p13, %r164, 0;
	@%p13 bra 	$L__BB5_15;
$L__BB5_16:
	mov.u32 	%r134, %tid.y;
	mov.u32 	%r135, %tid.z;
	mov.u32 	%r136, %ntid.y;
	mad.lo.s32 	%r137, %r135, %r136, %r134;
	mul.lo.s32 	%r45, %r137, %r1;
	add.s32 	%r46, %r45, %r2;
	mul.lo.s32 	%r138, %r1, %r136;
	mov.u32 	%r139, %ntid.z;
	mul.lo.s32 	%r47, %r138, %r139;
	shr.u32 	%r169, %r47, 1;
	setp.lt.u32 	%p14, %r47, 2;
	@%p14 bra 	$L__BB5_21;
	shl.b32 	%r140, %r46, 2;
	mov.u32 	%r141, temp;
	add.s32 	%r49, %r141, %r140;
	sub.s32 	%r168, %r47, %r169;
$L__BB5_18:
	st.shared.u32 	[%r49], %r167;
	barrier.sync 	0;
	setp.le.u32 	%p15, %r169, %r46;
	@%p15 bra 	$L__BB5_20;
	shl.b32 	%r142, %r168, 2;
	add.s32 	%r143, %r49, %r142;
	ld.shared.u32 	%r144, [%r143];
	add.s32 	%r167, %r144, %r167;
$L__BB5_20:
	shr.u32 	%r169, %r168, 1;
	and.b32  	%r145, %r168, 1;
	add.s32 	%r57, %r169, %r145;
	barrier.sync 	0;
	setp.gt.u32 	%p16, %r168, 1;
	mov.u32 	%r168, %r57;
	@%p16 bra 	$L__BB5_18;
$L__BB5_21:
	or.b32  	%r146, %r45, %r2;
	setp.ne.s32 	%p17, %r146, 0;
	@%p17 bra 	$L__BB5_23;
	cvta.to.global.u64 	%rd15, %rd3;
	atom.global.add.u32 	%r147, [%rd15], %r167;
$L__BB5_23:
	ret;

}
	// .globl	_Z20sum_kernel_by_tile32PiS_i
.visible .entry _Z20sum_kernel_by_tile32PiS_i(
	.param .u64 .ptr .align 1 _Z20sum_kernel_by_tile32PiS_i_param_0,
	.param .u64 .ptr .align 1 _Z20sum_kernel_by_tile32PiS_i_param_1,
	.param .u32 _Z20sum_kernel_by_tile32PiS_i_param_2
)
{
	.reg .pred 	%p<18>;
	.reg .b32 	%r<184>;
	.reg .b64 	%rd<16>;

	ld.param.u64 	%rd3, [_Z20sum_kernel_by_tile32PiS_i_param_0];
	ld.param.u64 	%rd4, [_Z20sum_kernel_by_tile32PiS_i_param_1];
	ld.param.u32 	%r61, [_Z20sum_kernel_by_tile32PiS_i_param_2];
	cvta.to.global.u64 	%rd1, %rd4;
	mov.u32 	%r63, %ctaid.x;
	mov.u32 	%r1, %ntid.x;
	mov.u32 	%r2, %tid.x;
	mad.lo.s32 	%r162, %r63, %r1, %r2;
	add.s32 	%r64, %r61, 3;
	shr.s32 	%r65, %r64, 31;
	shr.u32 	%r66, %r65, 30;
	add.s32 	%r67, %r64, %r66;
	shr.s32 	%r4, %r67, 2;
	setp.ge.s32 	%p1, %r162, %r4;
	mov.b32 	%r178, 0;
	@%p1 bra 	$L__BB6_3;
	mov.u32 	%r69, %nctaid.x;
	mul.lo.s32 	%r5, %r1, %r69;
	mov.b32 	%r178, 0;
$L__BB6_2:
	mul.wide.s32 	%rd5, %r162, 16;
	add.s64 	%rd6, %rd1, %rd5;
	ld.global.v4.u32 	{%r70, %r71, %r72, %r73}, [%rd6];
	add.s32 	%r74, %r70, %r178;
	add.s32 	%r75, %r74, %r71;
	add.s32 	%r76, %r75, %r72;
	add.s32 	%r178, %r76, %r73;
	add.s32 	%r162, %r162, %r5;
	setp.lt.s32 	%p2, %r162, %r4;
	@%p2 bra 	$L__BB6_2;
$L__BB6_3:
	setp.ne.s32 	%p3, %r162, %r4;
	shl.b32 	%r167, %r162, 2;
	setp.ge.s32 	%p4, %r167, %r61;
	or.pred  	%p5, %p3, %p4;
	@%p5 bra 	$L__BB6_16;
	sub.s32 	%r13, %r61, %r167;
	and.b32  	%r14, %r13, 15;
	sub.s32 	%r78, %r167, %r61;
	setp.gt.u32 	%p6, %r78, -16;
	@%p6 bra 	$L__BB6_7;
	and.b32  	%r79, %r13, -16;
	neg.s32 	%r163, %r79;
	add.s64 	%rd2, %rd1, 32;
$L__BB6_6:
	.pragma "nounroll";
	mul.wide.s32 	%rd7, %r167, 4;
	add.s64 	%rd8, %rd2, %rd7;
	ld.global.u32 	%r80, [%rd8+-32];
	add.s32 	%r81, %r80, %r178;
	ld.global.u32 	%r82, [%rd8+-28];
	add.s32 	%r83, %r82, %r81;
	ld.global.u32 	%r84, [%rd8+-24];
	add.s32 	%r85, %r84, %r83;
	ld.global.u32 	%r86, [%rd8+-20];
	add.s32 	%r87, %r86, %r85;
	ld.global.u32 	%r88, [%rd8+-16];
	add.s32 	%r89, %r88, %r87;
	ld.global.u32 	%r90, [%rd8+-12];
	add.s32 	%r91, %r90, %r89;
	ld.global.u32 	%r92, [%rd8+-8];
	add.s32 	%r93, %r92, %r91;
	ld.global.u32 	%r94, [%rd8+-4];
	add.s32 	%r95, %r94, %r93;
	ld.global.u32 	%r96, [%rd8];
	add.s32 	%r97, %r96, %r95;
	ld.global.u32 	%r98, [%rd8+4];
	add.s32 	%r99, %r98, %r97;
	ld.global.u32 	%r100, [%rd8+8];
	add.s32 	%r101, %r100, %r99;
	ld.global.u32 	%r102, [%rd8+12];
	add.s32 	%r103, %r102, %r101;
	ld.global.u32 	%r104, [%rd8+16];
	add.s32 	%r105, %r104, %r103;
	ld.global.u32 	%r106, [%rd8+20];
	add.s32 	%r107, %r106, %r105;
	ld.global.u32 	%r108, [%rd8+24];
	add.s32 	%r109, %r108, %r107;
	ld.global.u32 	%r110, [%rd8+28];
	add.s32 	%r178, %r110, %r109;
	add.s32 	%r167, %r167, 16;
	add.s32 	%r163, %r163, 16;
	setp.ne.s32 	%p7, %r163, 0;
	@%p7 bra 	$L__BB6_6;
$L__BB6_7:
	setp.eq.s32 	%p8, %r14, 0;
	@%p8 bra 	$L__BB6_16;
	and.b32  	%r25, %r13, 7;
	setp.lt.u32 	%p9, %r14, 8;
	@%p9 bra 	$L__BB6_10;
	mul.wide.s32 	%rd9, %r167, 4;
	add.s64 	%rd10, %rd1, %rd9;
	ld.global.u32 	%r112, [%rd10];
	add.s32 	%r113, %r112, %r178;
	ld.global.u32 	%r114, [%rd10+4];
	add.s32 	%r115, %r114, %r113;
	ld.global.u32 	%r116, [%rd10+8];
	add.s32 	%r117, %r116, %r115;
	ld.global.u32 	%r118, [%rd10+12];
	add.s32 	%r119, %r118, %r117;
	ld.global.u32 	%r120, [%rd10+16];
	add.s32 	%r121, %r120, %r119;
	ld.global.u32 	%r122, [%rd10+20];
	add.s32 	%r123, %r122, %r121;
	ld.global.u32 	%r124, [%rd10+24];
	add.s32 	%r125, %r124, %r123;
	ld.global.u32 	%r126, [%rd10+28];
	add.s32 	%r178, %r126, %r125;
	add.s32 	%r167, %r167, 8;
$L__BB6_10:
	setp.eq.s32 	%p10, %r25, 0;
	@%p10 bra 	$L__BB6_16;
	and.b32  	%r31, %r61, 3;
	setp.lt.u32 	%p11, %r25, 4;
	@%p11 bra 	$L__BB6_13;
	mul.wide.s32 	%rd11, %r167, 4;
	add.s64 	%rd12, %rd1, %rd11;
	ld.global.u32 	%r128, [%rd12];
	add.s32 	%r129, %r128, %r178;
	ld.global.u32 	%r130, [%rd12+4];
	add.s32 	%r131, %r130, %r129;
	ld.global.u32 	%r132, [%rd12+8];
	add.s32 	%r133, %r132, %r131;
	ld.global.u32 	%r134, [%rd12+12];
	add.s32 	%r178, %r134, %r133;
	add.s32 	%r167, %r167, 4;
$L__BB6_13:
	setp.eq.s32 	%p12, %r31, 0;
	@%p12 bra 	$L__BB6_16;
	neg.s32 	%r175, %r31;
$L__BB6_15:
	.pragma "nounroll";
	mul.wide.s32 	%rd13, %r167, 4;
	add.s64 	%rd14, %rd1, %rd13;
	ld.global.u32 	%r135, [%rd14];
	add.s32 	%r178, %r135, %r178;
	add.s32 	%r167, %r167, 1;
	add.s32 	%r175, %r175, 1;
	setp.ne.s32 	%p13, %r175, 0;
	@%p13 bra 	$L__BB6_15;
$L__BB6_16:
	mov.u32 	%r137, %tid.y;
	mov.u32 	%r138, %tid.z;
	mov.u32 	%r139, %ntid.y;
	mad.lo.s32 	%r140, %r138, %r139, %r137;
	mad.lo.s32 	%r141, %r140, %r1, %r2;
	and.b32  	%r45, %r141, 1073741792;
	mul.lo.s32 	%r142, %r1, %r139;
	mov.u32 	%r143, %ntid.z;
	mul.lo.s32 	%r144, %r142, %r143;
	sub.s32 	%r145, %r144, %r45;
	max.u32 	%r146, %r145, 32;
	sub.s32 	%r147, %r146, %r145;
	mov.b32 	%r148, -1;
	shr.u32 	%r46, %r148, %r147;
	popc.b32 	%r149, %r46;
	// begin inline asm
	mov.u32 %r136, %lanemask_lt;
	// end inline asm
	and.b32  	%r47, %r136, %r46;
	popc.b32 	%r48, %r47;
	shr.u32 	%r180, %r149, 1;
	and.b32  	%r50, %r149, 1;
	setp.lt.u32 	%p14, %r149, 2;
	@%p14 bra 	$L__BB6_21;
	shl.b32 	%r150, %r45, 2;
	mov.u32 	%r151, temp;
	add.s32 	%r152, %r151, %r150;
	shl.b32 	%r153, %r48, 2;
	add.s32 	%r51, %r152, %r153;
	add.s32 	%r179, %r180, %r50;
$L__BB6_18:
	st.shared.u32 	[%r51], %r178;
	bar.warp.sync 	%r46;
	setp.le.u32 	%p15, %r180, %r48;
	@%p15 bra 	$L__BB6_20;
	shl.b32 	%r154, %r179, 2;
	add.s32 	%r155, %r51, %r154;
	ld.shared.u32 	%r156, [%r155];
	add.s32 	%r178, %r156, %r178;
$L__BB6_20:
	shr.u32 	%r180, %r179, 1;
	and.b32  	%r157, %r179, 1;
	add.s32 	%r59, %r180, %r157;
	bar.warp.sync 	%r46;
	setp.gt.u32 	%p16, %r179, 1;
	mov.u32 	%r179, %r59;
	@%p16 bra 	$L__BB6_18;
$L__BB6_21:
	setp.ne.s32 	%p17, %r47, 0;
	@%p17 bra 	$L__BB6_23;
	cvta.to.global.u64 	%rd15, %rd3;
	atom.global.add.u32 	%r158, [%rd15], %r178;
$L__BB6_23:
	ret;

}
	// .globl	_Z18sum_kern_tile_shflILi32EEvPiS0_i
.visible .entry _Z18sum_kern_tile_shflILi32EEvPiS0_i(
	.param .u64 .ptr .align 1 _Z18sum_kern_tile_shflILi32EEvPiS0_i_param_0,
	.param .u64 .ptr .align 1 _Z18sum_kern_tile_shflILi32EEvPiS0_i_param_1,
	.param .u32 _Z18sum_kern_tile_shflILi32EEvPiS0_i_param_2
)
{
	.reg .pred 	%p<20>;
	.reg .b32 	%r<157>;
	.reg .b64 	%rd<16>;

	ld.param.u64 	%rd3, [_Z18sum_kern_tile_shflILi32EEvPiS0_i_param_0];
	ld.param.u64 	%rd4, [_Z18sum_kern_tile_shflILi32EEvPiS0_i_param_1];
	ld.param.u32 	%r46, [_Z18sum_kern_tile_shflILi32EEvPiS0_i_param_2];
	cvta.to.global.u64 	%rd1, %rd4;
	mov.u32 	%r48, %ctaid.x;
	mov.u32 	%r1, %ntid.x;
	mov.u32 	%r2, %tid.x;
	mad.lo.s32 	%r140, %r48, %r1, %r2;
	add.s32 	%r49, %r46, 3;
	shr.s32 	%r50, %r49, 31;
	shr.u32 	%r51, %r50, 30;
	add.s32 	%r52, %r49, %r51;
	shr.s32 	%r4, %r52, 2;
	setp.ge.s32 	%p1, %r140, %r4;
	mov.b32 	%r156, 0;
	@%p1 bra 	$L__BB7_3;
	mov.u32 	%r54, %nctaid.x;
	mul.lo.s32 	%r5, %r1, %r54;
	mov.b32 	%r156, 0;
$L__BB7_2:
	mul.wide.s32 	%rd5, %r140, 16;
	add.s64 	%rd6, %rd1, %rd5;
	ld.global.v4.u32 	{%r55, %r56, %r57, %r58}, [%rd6];
	add.s32 	%r59, %r55, %r156;
	add.s32 	%r60, %r59, %r56;
	add.s32 	%r61, %r60, %r57;
	add.s32 	%r156, %r61, %r58;
	add.s32 	%r140, %r140, %r5;
	setp.lt.s32 	%p2, %r140, %r4;
	@%p2 bra 	$L__BB7_2;
$L__BB7_3:
	setp.ne.s32 	%p3, %r140, %r4;
	shl.b32 	%r145, %r140, 2;
	setp.ge.s32 	%p4, %r145, %r46;
	or.pred  	%p5, %p3, %p4;
	@%p5 bra 	$L__BB7_16;
	sub.s32 	%r13, %r46, %r145;
	and.b32  	%r14, %r13, 15;
	sub.s32 	%r63, %r145, %r46;
	setp.gt.u32 	%p6, %r63, -16;
	@%p6 bra 	$L__BB7_7;
	and.b32  	%r64, %r13, -16;
	neg.s32 	%r141, %r64;
	add.s64 	%rd2, %rd1, 32;
$L__BB7_6:
	.pragma "nounroll";
	mul.wide.s32 	%rd7, %r145, 4;
	add.s64 	%rd8, %rd2, %rd7;
	ld.global.u32 	%r65, [%rd8+-32];
	add.s32 	%r66, %r65, %r156;
	ld.global.u32 	%r67, [%rd8+-28];
	add.s32 	%r68, %r67, %r66;
	ld.global.u32 	%r69, [%rd8+-24];
	add.s32 	%r70, %r69, %r68;
	ld.global.u32 	%r71, [%rd8+-20];
	add.s32 	%r72, %r71, %r70;
	ld.global.u32 	%r73, [%rd8+-16];
	add.s32 	%r74, %r73, %r72;
	ld.global.u32 	%r75, [%rd8+-12];
	add.s32 	%r76, %r75, %r74;
	ld.global.u32 	%r77, [%rd8+-8];
	add.s32 	%r78, %r77, %r76;
	ld.global.u32 	%r79, [%rd8+-4];
	add.s32 	%r80, %r79, %r78;
	ld.global.u32 	%r81, [%rd8];
	add.s32 	%r82, %r81, %r80;
	ld.global.u32 	%r83, [%rd8+4];
	add.s32 	%r84, %r83, %r82;
	ld.global.u32 	%r85, [%rd8+8];
	add.s32 	%r86, %r85, %r84;
	ld.global.u32 	%r87, [%rd8+12];
	add.s32 	%r88, %r87, %r86;
	ld.global.u32 	%r89, [%rd8+16];
	add.s32 	%r90, %r89, %r88;
	ld.global.u32 	%r91, [%rd8+20];
	add.s32 	%r92, %r91, %r90;
	ld.global.u32 	%r93, [%rd8+24];
	add.s32 	%r94, %r93, %r92;
	ld.global.u32 	%r95, [%rd8+28];
	add.s32 	%r156, %r95, %r94;
	add.s32 	%r145, %r145, 16;
	add.s32 	%r141, %r141, 16;
	setp.ne.s32 	%p7, %r141, 0;
	@%p7 bra 	$L__BB7_6;
$L__BB7_7:
	setp.eq.s32 	%p8, %r14, 0;
	@%p8 bra 	$L__BB7_16;
	and.b32  	%r25, %r13, 7;
	setp.lt.u32 	%p9, %r14, 8;
	@%p9 bra 	$L__BB7_10;
	mul.wide.s32 	%rd9, %r145, 4;
	add.s64 	%rd10, %rd1, %rd9;
	ld.global.u32 	%r97, [%rd10];
	add.s32 	%r98, %r97, %r156;
	ld.global.u32 	%r99, [%rd10+4];
	add.s32 	%r100, %r99, %r98;
	ld.global.u32 	%r101, [%rd10+8];
	add.s32 	%r102, %r101, %r100;
	ld.global.u32 	%r103, [%rd10+12];
	add.s32 	%r104, %r103, %r102;
	ld.global.u32 	%r105, [%rd10+16];
	add.s32 	%r106, %r105, %r104;
	ld.global.u32 	%r107, [%rd10+20];
	add.s32 	%r108, %r107, %r106;
	ld.global.u32 	%r109, [%rd10+24];
	add.s32 	%r110, %r109, %r108;
	ld.global.u32 	%r111, [%rd10+28];
	add.s32 	%r156, %r111, %r110;
	add.s32 	%r145, %r145, 8;
$L__BB7_10:
	setp.eq.s32 	%p10, %r25, 0;
	@%p10 bra 	$L__BB7_16;
	and.b32  	%r31, %r46, 3;
	setp.lt.u32 	%p11, %r25, 4;
	@%p11 bra 	$L__BB7_13;
	mul.wide.s32 	%rd11, %r145, 4;
	add.s64 	%rd12, %rd1, %rd11;
	ld.global.u32 	%r113, [%rd12];
	add.s32 	%r114, %r113, %r156;
	ld.global.u32 	%r115, [%rd12+4];
	add.s32 	%r116, %r115, %r114;
	ld.global.u32 	%r117, [%rd12+8];
	add.s32 	%r118, %r117, %r116;
	ld.global.u32 	%r119, [%rd12+12];
	add.s32 	%r156, %r119, %r118;
	add.s32 	%r145, %r145, 4;
$L__BB7_13:
	setp.eq.s32 	%p12, %r31, 0;
	@%p12 bra 	$L__BB7_16;
	neg.s32 	%r153, %r31;
$L__BB7_15:
	.pragma "nounroll";
	mul.wide.s32 	%rd13, %r145, 4;
	add.s64 	%rd14, %rd1, %rd13;
	ld.global.u32 	%r120, [%rd14];
	add.s32 	%r156, %r120, %r156;
	add.s32 	%r145, %r145, 1;
	add.s32 	%r153, %r153, 1;
	setp.ne.s32 	%p13, %r153, 0;
	@%p13 bra 	$L__BB7_15;
$L__BB7_16:
	shfl.sync.down.b32	%r121|%p14, %r156, 16, 31, -1;
	add.s32 	%r122, %r121, %r156;
	shfl.sync.down.b32	%r123|%p15, %r122, 8, 31, -1;
	add.s32 	%r124, %r123, %r122;
	shfl.sync.down.b32	%r125|%p16, %r124, 4, 31, -1;
	add.s32 	%r126, %r125, %r124;
	shfl.sync.down.b32	%r127|%p17, %r126, 2, 31, -1;
	add.s32 	%r128, %r127, %r126;
	shfl.sync.down.b32	%r129|%p18, %r128, 1, 31, -1;
	add.s32 	%r45, %r129, %r128;
	mov.u32 	%r130, %tid.y;
	mov.u32 	%r131, %tid.z;
	mov.u32 	%r132, %ntid.y;
	mad.lo.s32 	%r133, %r131, %r132, %r130;
	mad.lo.s32 	%r134, %r133, %r1, %r2;
	and.b32  	%r135, %r134, 31;
	setp.ne.s32 	%p19, %r135, 0;
	@%p19 bra 	$L__BB7_18;
	cvta.to.global.u64 	%rd15, %rd3;
	atom.global.add.u32 	%r136, [%rd15], %r45;
$L__BB7_18:
	ret;

}
	// .globl	_Z17sum_kernel_block2PiS_i
.visible .entry _Z17sum_kernel_block2PiS_i(
	.param .u64 .ptr .align 1 _Z17sum_kernel_block2PiS_i_param_0,
	.param .u64 .ptr .align 1 _Z17sum_kernel_block2PiS_i_param_1,
	.param .u32 _Z17sum_kernel_block2PiS_i_param_2
)
{
	.local .align 8 .b8 	__local_depot8[8];
	.reg .b64 	%SP;
	.reg .b64 	%SPL;
	.reg .pred 	%p<6>;
	.reg .b32 	%r<40>;
	.reg .b64 	%rd<11>;

	mov.u64 	%SPL, __local_depot8;
	cvta.local.u64 	%SP, %SPL;
	ld.param.u64 	%rd1, [_Z17sum_kernel_block2PiS_i_param_0];
	ld.param.u64 	%rd2, [_Z17sum_kernel_block2PiS_i_param_1];
	ld.param.u32 	%r18, [_Z17sum_kernel_block2PiS_i_param_2];
	mov.u32 	%r1, %tid.x;
	setp.ge.s32 	%p1, %r1, %r18;
	mov.b32 	%r37, 0;
	@%p1 bra 	$L__BB8_7;
	cvta.to.global.u64 	%rd3, %rd2;
	mul.wide.u32 	%rd4, %r1, 4;
	add.s64 	%rd5, %rd3, %rd4;
	ld.global.u32 	%r37, [%rd5];
	mov.u32 	%r19, %tid.y;
	mov.u32 	%r20, %tid.z;
	mov.u32 	%r21, %ntid.x;
	mov.u32 	%r22, %ntid.y;
	mad.lo.s32 	%r23, %r20, %r22, %r19;
	mad.lo.s32 	%r3, %r23, %r21, %r1;
	mul.lo.s32 	%r24, %r21, %r22;
	mov.u32 	%r25, %ntid.z;
	mul.lo.s32 	%r4, %r24, %r25;
	shr.u32 	%r35, %r4, 1;
	setp.lt.u32 	%p2, %r4, 2;
	@%p2 bra 	$L__BB8_6;
	shl.b32 	%r26, %r3, 2;
	mov.u32 	%r27, temp;
	add.s32 	%r6, %r27, %r26;
	sub.s32 	%r34, %r4, %r35;
$L__BB8_3:
	st.shared.u32 	[%r6], %r37;
	barrier.sync 	0;
	setp.le.u32 	%p3, %r35, %r3;
	@%p3 bra 	$L__BB8_5;
	shl.b32 	%r28, %r34, 2;
	add.s32 	%r29, %r6, %r28;
	ld.shared.u32 	%r30, [%r29];
	add.s32 	%r37, %r30, %r37;
$L__BB8_5:
	shr.u32 	%r35, %r34, 1;
	and.b32  	%r31, %r34, 1;
	add.s32 	%r14, %r35, %r31;
	barrier.sync 	0;
	setp.gt.u32 	%p4, %r34, 1;
	mov.u32 	%r34, %r14;
	@%p4 bra 	$L__BB8_3;
$L__BB8_6:
	add.u64 	%rd6, %SP, 0;
	add.u64 	%rd7, %SPL, 0;
	st.local.v2.u32 	[%rd7], {%r1, %r37};
	mov.u64 	%rd8, $str$1;
	cvta.global.u64 	%rd9, %rd8;
	{ // callseq 1, 0
	.param .b64 param0;
	st.param.b64 	[param0], %rd9;
	.param .b64 param1;
	st.param.b64 	[param1], %rd6;
	.param .b32 retval0;
	call.uni (retval0), 
	vprintf, 
	(
	param0, 
	param1
	);
	ld.param.b32 	%r32, [retval0];
	} // callseq 1
$L__BB8_7:
	setp.ne.s32 	%p5, %r1, 0;
	@%p5 bra 	$L__BB8_9;
	cvta.to.global.u64 	%rd10, %rd1;
	st.global.u32 	[%rd10], %r37;
$L__BB8_9:
	ret;

}


// ===== COMPILED SASS (sm_100) =====

	.target	sm_100

	.elftype	@"ET_EXEC"


//--------------------- .note.nv.tkinfo           --------------------------
	.section	.note.nv.tkinfo,"",@"SHT_NOTE"
	.sectionflags	@"SHF_NOTE_NV_TKINFO"
	.tkinfo
        /*0018*/ 	.word	0x00000002
        /*0030*/ 	.string	""
        /*0030*/ 	.string	"ptxas"
        /*0030*/ 	.string	"Cuda compilation tools, release 13.0, V13.0.88"
        /*0030*/ 	.string	"Build cuda_13.0.r13.0/compiler.36424714_0"
        /*0030*/ 	.string	"-arch sm_100 -m 64 "



//--------------------- .note.nv.cuinfo           --------------------------
	.section	.note.nv.cuinfo,"",@"SHT_NOTE"
	.sectionflags	@"SHF_NOTE_NV_CUINFO"
        /*0018*/ 	.short	0x0002
        /*001a*/ 	.short	0x0064
        /*001c*/ 	.short	0x0082
	.zero		2


//--------------------- .nv.info                  --------------------------
	.section	.nv.info,"",@"SHT_CUDA_INFO"
	.align	4


	//----- nvinfo : EIATTR_REGCOUNT
	.align		4
        /*0000*/ 	.byte	0x04, 0x2f
        /*0002*/ 	.short	(.L_3 - .L_2)
	.align		4
.L_2:
        /*0004*/ 	.word	index@(_Z10reduce_sumPi)
        /*0008*/ 	.word	0x0000000e


	//----- nvinfo : EIATTR_FRAME_SIZE
	.align		4
.L_3:
        /*000c*/ 	.byte	0x04, 0x11
        /*000e*/ 	.short	(.L_5 - .L_4)
	.align		4
.L_4:
        /*0010*/ 	.word	index@(_Z10reduce_sumPi)
        /*0014*/ 	.word	0x00000000


	//----- nvinfo : EIATTR_REGCOUNT
	.align		4
.L_5:
        /*0018*/ 	.byte	0x04, 0x2f
        /*001a*/ 	.short	(.L_7 - .L_6)
	.align		4
.L_6:
        /*001c*/ 	.word	index@(_Z35reduce_sum_by_warp_level_primitivesPii)
        /*0020*/ 	.word	0x00000012


	//----- nvinfo : EIATTR_FRAME_SIZE
	.align		4
.L_7:
        /*0024*/ 	.byte	0x04, 0x11
        /*0026*/ 	.short	(.L_9 - .L_8)
	.align		4
.L_8:
        /*0028*/ 	.word	index@(_Z35reduce_sum_by_warp_level_primitivesPii)
        /*002c*/ 	.word	0x00000000


	//----- nvinfo : EIATTR_REGCOUNT
	.align		4
.L_9:
        /*0030*/ 	.byte	0x04, 0x2f
        /*0032*/ 	.short	(.L_11 - .L_10)
	.align		4
.L_10:
        /*0034*/ 	.word	index@(_Z26reduce_sum_by_active_warpsPii)
        /*0038*/ 	.word	0x00000012


	//----- nvinfo : EIATTR_FRAME_SIZE
	.align		4
.L_11:
        /*003c*/ 	.byte	0x04, 0x11
        /*003e*/ 	.short	(.L_13 - .L_12)
	.align		4
.L_12:
        /*0040*/ 	.word	index@(_Z26reduce_sum_by_active_warpsPii)
        /*0044*/ 	.word	0x00000000


	//----- nvinfo : EIATTR_REGCOUNT
	.align		4
.L_13:
        /*0048*/ 	.byte	0x04, 0x2f
        /*004a*/ 	.short	(.L_15 - .L_14)
	.align		4
.L_14:
        /*004c*/ 	.word	index@(_Z32reduce_sum_using_manual_syncwarpPii)
        /*0050*/ 	.word	0x0000000c


	//----- nvinfo : EIATTR_FRAME_SIZE
	.align		4
.L_15:
        /*0054*/ 	.byte	0x04, 0x11
        /*0056*/ 	.short	(.L_17 - .L_16)
	.align		4
.L_16:
        /*0058*/ 	.word	index@(_Z32reduce_sum_using_manual_syncwarpPii)
        /*005c*/ 	.word	0x00000000


	//----- nvinfo : EIATTR_REGCOUNT
	.align		4
.L_17:
        /*0060*/ 	.byte	0x04, 0x2f
        /*0062*/ 	.short	(.L_19 - .L_18)
	.align		4
.L_18:
        /*0064*/ 	.word	index@(_Z14shuffle_valuesPii)
        /*0068*/ 	.word	0x00000018


	//----- nvinfo : EIATTR_FRAME_SIZE
	.align		4
.L_19:
        /*006c*/ 	.byte	0x04, 0x11
        /*006e*/ 	.short	(.L_21 - .L_20)
	.align		4
.L_20:
        /*0070*/ 	.word	index@(_Z14shuffle_valuesPii)
        /*0074*/ 	.word	0x00000010


	//----- nvinfo : EIATTR_REGCOUNT
	.align		4
.L_21:
        /*0078*/ 	.byte	0x04, 0x2f
        /*007a*/ 	.short	(.L_23 - .L_22)
	.align		4
.L_22:
        /*007c*/ 	.word	index@(_Z16sum_kernel_blockPiS_i)
        /*0080*/ 	.word	0x0000001d


	//----- nvinfo : EIATTR_FRAME_SIZE
	.align		4
.L_23:
        /*0084*/ 	.byte	0x04, 0x11
        /*0086*/ 	.short	(.L_25 - .L_24)
	.align		4
.L_24:
        /*0088*/ 	.word	index@(_Z16sum_kernel_blockPiS_i)
        /*008c*/ 	.word	0x00000000


	//----- nvinfo : EIATTR_REGCOUNT
	.align		4
.L_25:
        /*0090*/ 	.byte	0x04, 0x2f
        /*0092*/ 	.short	(.L_27 - .L_26)
	.align		4
.L_26:
        /*0094*/ 	.word	index@(_Z20sum_kernel_by_tile32PiS_i)
        /*0098*/ 	.word	0x0000001d


	//----- nvinfo : EIATTR_FRAME_SIZE
	.align		4
.L_27:
        /*009c*/ 	.byte	0x04, 0x11
        /*009e*/ 	.short	(.L_29 - .L_28)
	.align		4
.L_28:
        /*00a0*/ 	.word	index@(_Z20sum_kernel_by_tile32PiS_i)
        /*00a4*/ 	.word	0x00000000


	//----- nvinfo : EIATTR_REGCOUNT
	.align		4
.L_29:
        /*00a8*/ 	.byte	0x04, 0x2f
        /*00aa*/ 	.short	(.L_31 - .L_30)
	.align		4
.L_30:
        /*00ac*/ 	.word	index@(_Z18sum_kern_tile_shflILi32EEvPiS0_i)
        /*00b0*/ 	.word	0x0000001d


	//----- nvinfo : EIATTR_FRAME_SIZE
	.align		4
.L_31:
        /*00b4*/ 	.byte	0x04, 0x11
        /*00b6*/ 	.short	(.L_33 - .L_32)
	.align		4
.L_32:
        /*00b8*/ 	.word	index@(_Z18sum_kern_tile_shflILi32EEvPiS0_i)
        /*00bc*/ 	.word	0x00000000


	//----- nvinfo : EIATTR_REGCOUNT
	.align		4
.L_33:
        /*00c0*/ 	.byte	0x04, 0x2f
        /*00c2*/ 	.short	(.L_35 - .L_34)
	.align		4
.L_34:
        /*00c4*/ 	.word	index@(_Z17sum_kernel_block2PiS_i)
        /*00c8*/ 	.word	0x00000018


	//----- nvinfo : EIATTR_FRAME_SIZE
	.align		4
.L_35:
        /*00cc*/ 	.byte	0x04, 0x11
        /*00ce*/ 	.short	(.L_37 - .L_36)
	.align		4
.L_36:
        /*00d0*/ 	.word	index@(_Z17sum_kernel_block2PiS_i)
        /*00d4*/ 	.word	0x00000008


	//----- nvinfo : EIATTR_MIN_STACK_SIZE
	.align		4
.L_37:
        /*00d8*/ 	.byte	0x04, 0x12
        /*00da*/ 	.short	(.L_39 - .L_38)
	.align		4
.L_38:
        /*00dc*/ 	.word	index@(_Z17sum_kernel_block2PiS_i)
        /*00e0*/ 	.word	0x00000008


	//----- nvinfo : EIATTR_MIN_STACK_SIZE
	.align		4
.L_39:
        /*00e4*/ 	.byte	0x04, 0x12
        /*00e6*/ 	.short	(.L_41 - .L_40)
	.align		4
.L_40:
        /*00e8*/ 	.word	index@(_Z18sum_kern_tile_shflILi32EEvPiS0_i)
        /*00ec*/ 	.word	0x00000000


	//----- nvinfo : EIATTR_MIN_STACK_SIZE
	.align		4
.L_41:
        /*00f0*/ 	.byte	0x04, 0x12
        /*00f2*/ 	.short	(.L_43 - .L_42)
	.align		4
.L_42:
        /*00f4*/ 	.word	index@(_Z20sum_kernel_by_tile32PiS_i)
        /*00f8*/ 	.word	0x00000000


	//----- nvinfo : EIATTR_MIN_STACK_SIZE
	.align		4
.L_43:
        /*00fc*/ 	.byte	0x04, 0x12
        /*00fe*/ 	.short	(.L_45 - .L_44)
	.align		4
.L_44:
        /*0100*/ 	.word	index@(_Z16sum_kernel_blockPiS_i)
        /*0104*/ 	.word	0x00000000


	//----- nvinfo : EIATTR_MIN_STACK_SIZE
	.align		4
.L_45:
        /*0108*/ 	.byte	0x04, 0x12
        /*010a*/ 	.short	(.L_47 - .L_46)
	.align		4
.L_46:
        /*010c*/ 	.word	index@(_Z14shuffle_valuesPii)
        /*0110*/ 	.word	0x00000010


	//----- nvinfo : EIATTR_MIN_STACK_SIZE
	.align		4
.L_47:
        /*0114*/ 	.byte	0x04, 0x12
        /*0116*/ 	.short	(.L_49 - .L_48)
	.align		4
.L_48:
        /*0118*/ 	.word	index@(_Z32reduce_sum_using_manual_syncwarpPii)
        /*011c*/ 	.word	0x00000000


	//----- nvinfo : EIATTR_MIN_STACK_SIZE
	.align		4
.L_49:
        /*0120*/ 	.byte	0x04, 0x12
        /*0122*/ 	.short	(.L_51 - .L_50)
	.align		4
.L_50:
        /*0124*/ 	.word	index@(_Z26reduce_sum_by_active_warpsPii)
        /*0128*/ 	.word	0x00000000


	//----- nvinfo : EIATTR_MIN_STACK_SIZE
	.align		4
.L_51:
        /*012c*/ 	.byte	0x04, 0x12
        /*012e*/ 	.short	(.L_53 - .L_52)
	.align		4
.L_52:
        /*0130*/ 	.word	index@(_Z35reduce_sum_by_warp_level_primitivesPii)
        /*0134*/ 	.word	0x00000000


	//----- nvinfo : EIATTR_MIN_STACK_SIZE
	.align		4
.L_53:
        /*0138*/ 	.byte	0x04, 0x12
        /*013a*/ 	.short	(.L_55 - .L_54)
	.align		4
.L_54:
        /*013c*/ 	.word	index@(_Z10reduce_sumPi)
        /*0140*/ 	.word	0x00000000
.L_55:


//--------------------- .nv.compat                --------------------------
	.section	.nv.compat,"",@"SHT_CUDA_COMPAT_INFO"
	.align	4
        /*0000*/ 	.byte	0x02, 0x09, 0x00, 0x00, 0x02, 0x02, 0x01, 0x00, 0x02, 0x05, 0x05, 0x00, 0x03, 0x07, 0x01, 0x01
        /*0010*/ 	.byte	0x02, 0x03, 0x00, 0x00, 0x02, 0x06, 0x01, 0x00, 0x04, 0x0b, 0x08, 0x00, 0x09, 0x00, 0x00, 0x00
        /*0020*/ 	.byte	0x00, 0x00, 0x00, 0x00


//--------------------- .nv.info._Z17sum_kernel_block2PiS_i --------------------------
	.section	.nv.info._Z17sum_kernel_block2PiS_i,"",@"SHT_CUDA_INFO"
	.sectionflags	@""
	.align	4


	//----- nvinfo : EIATTR_CUDA_API_VERSION
	.align		4
        /*0000*/ 	.byte	0x04, 0x37
        /*0002*/ 	.short	(.L_57 - .L_56)
.L_56:
        /*0004*/ 	.word	0x00000082


	//----- nvinfo : EIATTR_KPARAM_INFO
	.align		4
.L_57:
        /*0008*/ 	.byte	0x04, 0x17
        /*000a*/ 	.short	(.L_59 - .L_58)
.L_58:
        /*000c*/ 	.word	0x00000000
        /*0010*/ 	.short	0x0002
        /*0012*/ 	.short	0x0010
        /*0014*/ 	.byte	0x00, 0xf0, 0x11, 0x00


	//----- nvinfo : EIATTR_KPARAM_INFO
	.align		4
.L_59:
        /*0018*/ 	.byte	0x04, 0x17
        /*001a*/ 	.short	(.L_61 - .L_60)
.L_60:
        /*001c*/ 	.word	0x00000000
        /*0020*/ 	.short	0x0001
        /*0022*/ 	.short	0x0008
        /*0024*/ 	.byte	0x00, 0xf5, 0x21, 0x00


	//----- nvinfo : EIATTR_KPARAM_INFO
	.align		4
.L_61:
        /*0028*/ 	.byte	0x04, 0x17
        /*002a*/ 	.short	(.L_63 - .L_62)
.L_62:
        /*002c*/ 	.word	0x00000000
        /*0030*/ 	.short	0x0000
        /*0032*/ 	.short	0x0000
        /*0034*/ 	.byte	0x00, 0xf5, 0x21, 0x00


	//----- nvinfo : EIATTR_SPARSE_MMA_MASK
	.align		4
.L_63:
        /*0038*/ 	.byte	0x03, 0x50
        /*003a*/ 	.short	0x0000


	//----- nvinfo : EIATTR_MAXREG_COUNT
	.align		4
        /*003c*/ 	.byte	0x03, 0x1b
        /*003e*/ 	.short	0x00ff


	//----- nvinfo : EIATTR_NUM_BARRIERS
	.align		4
        /*0040*/ 	.byte	0x02, 0x4c
        /*0042*/ 	.byte	0x01
	.zero		1


	//----- nvinfo : EIATTR_EXTERNS
	.align		4
        /*0044*/ 	.byte	0x04, 0x0f
        /*0046*/ 	.short	(.L_65 - .L_64)


	//   ....[0]....
	.align		4
.L_64:
        /*0048*/ 	.word	index@(vprintf)


	//----- nvinfo : EIATTR_MERCURY_ISA_VERSION
	.align		4
.L_65:
        /*004c*/ 	.byte	0x03, 0x5f
        /*004e*/ 	.short	0x0101


	//----- nvinfo : EIATTR_COOP_GROUP_MASK_REGIDS
	.align		4
        /*0050*/ 	.byte	0x04, 0x29
        /*0052*/ 	.short	(.L_67 - .L_66)


	//   ....[0]....
.L_66:
        /*0054*/ 	.word	0xffffffff


	//   ....[1]....
        /*0058*/ 	.word	0xffffffff


	//   ....[2]....
        /*005c*/ 	.word	0x0500000f


	//   ....[3]....
        /*0060*/ 	.word	0x0500000f


	//----- nvinfo : EIATTR_COOP_GROUP_INSTR_OFFSETS
	.align		4
.L_67:
        /*0064*/ 	.byte	0x04, 0x28
        /*0066*/ 	.short	(.L_69 - .L_68)


	//   ....[0]....
.L_68:
        /*0068*/ 	.word	0x00000250


	//   ....[1]....
        /*006c*/ 	.word	0x000002e0


	//   ....[2]....
        /*0070*/ 	.word	0x000004a0


	//   ....[3]....
        /*0074*/ 	.word	0x000005a0


	//----- nvinfo : EIATTR_VRC_CTA_INIT_COUNT
	.align		4
.L_69:
        /*0078*/ 	.byte	0x02, 0x4a
	.zero		1
	.zero		1


	//----- nvinfo : EIATTR_SYSCALL_OFFSETS
	.align		4
        /*007c*/ 	.byte	0x04, 0x46
        /*007e*/ 	.short	(.L_71 - .L_70)


	//   ....[0]....
.L_70:
        /*0080*/ 	.word	0x000003a0


	//----- nvinfo : EIATTR_EXIT_INSTR_OFFSETS
	.align		4
.L_71:
        /*0084*/ 	.byte	0x04, 0x1c
        /*0086*/ 	.short	(.L_73 - .L_72)


	//   ....[0]....
.L_72:
        /*0088*/ 	.word	0x000003d0


	//   ....[1]....
        /*008c*/ 	.word	0x00000400


	//----- nvinfo : EIATTR_CRS_STACK_SIZE
	.align		4
.L_73:
        /*0090*/ 	.byte	0x04, 0x1e
        /*0092*/ 	.short	(.L_75 - .L_74)
.L_74:
        /*0094*/ 	.word	0x00000000


	//----- nvinfo : EIATTR_CBANK_PARAM_SIZE
	.align		4
.L_75:
        /*0098*/ 	.byte	0x03, 0x19
        /*009a*/ 	.short	0x0014


	//----- nvinfo : EIATTR_PARAM_CBANK
	.align		4
        /*009c*/ 	.byte	0x04, 0x0a
        /*009e*/ 	.short	(.L_77 - .L_76)
	.align		4
.L_76:
        /*00a0*/ 	.word	index@(.nv.constant0._Z17sum_kernel_block2PiS_i)
        /*00a4*/ 	.short	0x0380
        /*00a6*/ 	.short	0x0014


	//----- nvinfo : EIATTR_SW_WAR
	.align		4
.L_77:
        /*00a8*/ 	.byte	0x04, 0x36
        /*00aa*/ 	.short	(.L_79 - .L_78)
.L_78:
        /*00ac*/ 	.word	0x00000008
.L_79:


//--------------------- .nv.info._Z18sum_kern_tile_shflILi32EEvPiS0_i --------------------------
	.section	.nv.info._Z18sum_kern_tile_shflILi32EEvPiS0_i,"",@"SHT_CUDA_INFO"
	.sectionflags	@""
	.align	4


	//----- nvinfo : EIATTR_CUDA_API_VERSION
	.align		4
        /*0000*/ 	.byte	0x04, 0x37
        /*0002*/ 	.short	(.L_81 - .L_80)
.L_80:
        /*0004*/ 	.word	0x00000082


	//----- nvinfo : EIATTR_KPARAM_INFO
	.align		4
.L_81:
        /*0008*/ 	.byte	0x04, 0x17
        /*000a*/ 	.short	(.L_83 - .L_82)
.L_82:
        /*000c*/ 	.word	0x00000000
        /*0010*/ 	.short	0x0002
        /*0012*/ 	.short	0x0010
        /*0014*/ 	.byte	0x00, 0xf0, 0x11, 0x00


	//----- nvinfo : EIATTR_KPARAM_INFO
	.align		4
.L_83:
        /*0018*/ 	.byte	0x04, 0x17
        /*001a*/ 	.short	(.L_85 - .L_84)
.L_84:
        /*001c*/ 	.word	0x00000000
        /*0020*/ 	.short	0x0001
        /*0022*/ 	.short	0x0008
        /*0024*/ 	.byte	0x00, 0xf5, 0x21, 0x00


	//----- nvinfo : EIATTR_KPARAM_INFO
	.align		4
.L_85:
        /*0028*/ 	.byte	0x04, 0x17
        /*002a*/ 	.short	(.L_87 - .L_86)
.L_86:
        /*002c*/ 	.word	0x00000000
        /*0030*/ 	.short	0x0000
        /*0032*/ 	.short	0x0000
        /*0034*/ 	.byte	0x00, 0xf5, 0x21, 0x00


	//----- nvinfo : EIATTR_SPARSE_MMA_MASK
	.align		4
.L_87:
        /*0038*/ 	.byte	0x03, 0x50
        /*003a*/ 	.short	0x0000


	//----- nvinfo : EIATTR_MAXREG_COUNT
	.align		4
        /*003c*/ 	.byte	0x03, 0x1b
        /*003e*/ 	.short	0x00ff


	//----- nvinfo : EIATTR_MERCURY_ISA_VERSION
	.align		4
        /*0040*/ 	.byte	0x03, 0x5f
        /*0042*/ 	.short	0x0101


	//----- nvinfo : EIATTR_INT_WARP_WIDE_INSTR_OFFSETS
	.align		4
        /*0044*/ 	.byte	0x04, 0x31
        /*0046*/ 	.short	(.L_89 - .L_88)


	//   ....[0]....
.L_88:
        /*0048*/ 	.word	0x000008d0


	//   ....[1]....
        /*004c*/ 	.word	0x00000900


	//----- nvinfo : EIATTR_COOP_GROUP_MASK_REGIDS
	.align		4
.L_89:
        /*0050*/ 	.byte	0x04, 0x29
        /*0052*/ 	.short	(.L_91 - .L_90)


	//   ....[0]....
.L_90:
        /*0054*/ 	.word	0xffffffff


	//   ....[1]....
        /*0058*/ 	.word	0xffffffff


	//   ....[2]....
        /*005c*/ 	.word	0xffffffff


	//   ....[3]....
        /*0060*/ 	.word	0xffffffff


	//   ....[4]....
        /*0064*/ 	.word	0xffffffff


	//----- nvinfo : EIATTR_COOP_GROUP_INSTR_OFFSETS
	.align		4
.L_91:
        /*0068*/ 	.byte	0x04, 0x28
        /*006a*/ 	.short	(.L_93 - .L_92)


	//   ....[0]....
.L_92:
        /*006c*/ 	.word	0x000007b0


	//   ....[1]....
        /*0070*/ 	.word	0x00000800


	//   ....[2]....
        /*0074*/ 	.word	0x00000850


	//   ....[3]....
        /*0078*/ 	.word	0x00000870


	//   ....[4]....
        /*007c*/ 	.word	0x00000890


	//----- nvinfo : EIATTR_VRC_CTA_INIT_COUNT
	.align		4
.L_93:
        /*0080*/ 	.byte	0x02, 0x4a
	.zero		1
	.zero		1


	//----- nvinfo : EIATTR_EXIT_INSTR_OFFSETS
	.align		4
        /*0084*/ 	.byte	0x04, 0x1c
        /*0086*/ 	.short	(.L_95 - .L_94)


	//   ....[0]....
.L_94:
        /*0088*/ 	.word	0x000008a0


	//   ....[1]....
        /*008c*/ 	.word	0x00000940


	//----- nvinfo : EIATTR_CRS_STACK_SIZE
	.align		4
.L_95:
        /*0090*/ 	.byte	0x04, 0x1e
        /*0092*/ 	.short	(.L_97 - .L_96)
.L_96:
        /*0094*/ 	.word	0x00000000


	//----- nvinfo : EIATTR_CBANK_PARAM_SIZE
	.align		4
.L_97:
        /*0098*/ 	.byte	0x03, 0x19
        /*009a*/ 	.short	0x0014


	//----- nvinfo : EIATTR_PARAM_CBANK
	.align		4
        /*009c*/ 	.byte	0x04, 0x0a
        /*009e*/ 	.short	(.L_99 - .L_98)
	.align		4
.L_98:
        /*00a0*/ 	.word	index@(.nv.constant0._Z18sum_kern_tile_shflILi32EEvPiS0_i)
        /*00a4*/ 	.short	0x0380
        /*00a6*/ 	.short	0x0014


	//----- nvinfo : EIATTR_SW_WAR
	.align		4
.L_99:
        /*00a8*/ 	.byte	0x04, 0x36
        /*00aa*/ 	.short	(.L_101 - .L_100)
.L_100:
        /*00ac*/ 	.word	0x00000008
.L_101:


//--------------------- .nv.info._Z20sum_kernel_by_tile32PiS_i --------------------------
	.section	.nv.info._Z20sum_kernel_by_tile32PiS_i,"",@"SHT_CUDA_INFO"
	.sectionflags	@""
	.align	4


	//----- nvinfo : EIATTR_CUDA_API_VERSION
	.align		4
        /*0000*/ 	.byte	0x04, 0x37
        /*0002*/ 	.short	(.L_103 - .L_102)
.L_102:
        /*0004*/ 	.word	0x00000082


	//----- nvinfo : EIATTR_KPARAM_INFO
	.align		4
.L_103:
        /*0008*/ 	.byte	0x04, 0x17
        /*000a*/ 	.short	(.L_105 - .L_104)
.L_104:
        /*000c*/ 	.word	0x00000000
        /*0010*/ 	.short	0x0002
        /*0012*/ 	.short	0x0010
        /*0014*/ 	.byte	0x00, 0xf0, 0x11, 0x00


	//----- nvinfo : EIATTR_KPARAM_INFO
	.align		4
.L_105:
        /*0018*/ 	.byte	0x04, 0x17
        /*001a*/ 	.short	(.L_107 - .L_106)
.L_106:
        /*001c*/ 	.word	0x00000000
        /*0020*/ 	.short	0x0001
        /*0022*/ 	.short	0x0008
        /*0024*/ 	.byte	0x00, 0xf5, 0x21, 0x00


	//----- nvinfo : EIATTR_KPARAM_INFO
	.align		4
.L_107:
        /*0028*/ 	.byte	0x04, 0x17
        /*002a*/ 	.short	(.L_109 - .L_108)
.L_108:
        /*002c*/ 	.word	0x00000000
        /*0030*/ 	.short	0x0000
        /*0032*/ 	.short	0x0000
        /*0034*/ 	.byte	0x00, 0xf5, 0x21, 0x00


	//----- nvinfo : EIATTR_SPARSE_MMA_MASK
	.align		4
.L_109:
        /*0038*/ 	.byte	0x03, 0x50
        /*003a*/ 	.short	0x0000


	//----- nvinfo : EIATTR_MAXREG_COUNT
	.align		4
        /*003c*/ 	.byte	0x03, 0x1b
        /*003e*/ 	.short	0x00ff


	//----- nvinfo : EIATTR_MERCURY_ISA_VERSION
	.align		4
        /*0040*/ 	.byte	0x03, 0x5f
        /*0042*/ 	.short	0x0101


	//----- nvinfo : EIATTR_INT_WARP_WIDE_INSTR_OFFSETS
	.align		4
        /*0044*/ 	.byte	0x04, 0x31
        /*0046*/ 	.short	(.L_111 - .L_110)


	//   ....[0]....
.L_110:
        /*0048*/ 	.word	0x00000970


	//   ....[1]....
        /*004c*/ 	.word	0x00000980


	//   ....[2]....
        /*0050*/ 	.word	0x000009a0


	//   ....[3]....
        /*0054*/ 	.word	0x00000ae0


	//   ....[4]....
        /*0058*/ 	.word	0x00000b00


	//----- nvinfo : EIATTR_COOP_GROUP_MASK_REGIDS
	.align		4
.L_111:
        /*005c*/ 	.byte	0x04, 0x29
        /*005e*/ 	.short	(.L_113 - .L_112)


	//   ....[0]....
.L_112:
        /*0060*/ 	.word	0x05000002


	//   ....[1]....
        /*0064*/ 	.word	0x05000002


	//   ....[2]....
        /*0068*/ 	.word	0x05000002


	//   ....[3]....
        /*006c*/ 	.word	0x05000002


	//----- nvinfo : EIATTR_COOP_GROUP_INSTR_OFFSETS
	.align		4
.L_113:
        /*0070*/ 	.byte	0x04, 0x28
        /*0072*/ 	.short	(.L_115 - .L_114)


	//   ....[0]....
.L_114:
        /*0074*/ 	.word	0x000009e0


	//   ....[1]....
        /*0078*/ 	.word	0x00000a60


	//   ....[2]....
        /*007c*/ 	.word	0x00000ba0


	//   ....[3]....
        /*0080*/ 	.word	0x00000c50


	//----- nvinfo : EIATTR_VRC_CTA_INIT_COUNT
	.align		4
.L_115:
        /*0084*/ 	.byte	0x02, 0x4a
	.zero		1
	.zero		1


	//----- nvinfo : EIATTR_EXIT_INSTR_OFFSETS
	.align		4
        /*0088*/ 	.byte	0x04, 0x1c
        /*008a*/ 	.short	(.L_117 - .L_116)


	//   ....[0]....
.L_116:
        /*008c*/ 	.word	0x00000ac0


	//   ....[1]....
        /*0090*/ 	.word	0x00000b50


	//----- nvinfo : EIATTR_CRS_STACK_SIZE
	.align		4
.L_117:
        /*0094*/ 	.byte	0x04, 0x1e
        /*0096*/ 	.short	(.L_119 - .L_118)
.L_118:
        /*0098*/ 	.word	0x00000000


	//----- nvinfo : EIATTR_CBANK_PARAM_SIZE
	.align		4
.L_119:
        /*009c*/ 	.byte	0x03, 0x19
        /*009e*/ 	.short	0x0014


	//----- nvinfo : EIATTR_PARAM_CBANK
	.align		4
        /*00a0*/ 	.byte	0x04, 0x0a
        /*00a2*/ 	.short	(.L_121 - .L_120)
	.align		4
.L_120:
        /*00a4*/ 	.word	index@(.nv.constant0._Z20sum_kernel_by_tile32PiS_i)
        /*00a8*/ 	.short	0x0380
        /*00aa*/ 	.short	0x0014


	//----- nvinfo : EIATTR_SW_WAR
	.align		4
.L_121:
        /*00ac*/ 	.byte	0x04, 0x36
        /*00ae*/ 	.short	(.L_123 - .L_122)
.L_122:
        /*00b0*/ 	.word	0x00000008
.L_123:


//--------------------- .nv.info._Z16sum_kernel_blockPiS_i --------------------------
	.section	.nv.info._Z16sum_kernel_blockPiS_i,"",@"SHT_CUDA_INFO"
	.sectionflags	@""
	.align	4


	//----- nvinfo : EIATTR_CUDA_API_VERSION
	.align		4
        /*0000*/ 	.byte	0x04, 0x37
        /*0002*/ 	.short	(.L_125 - .L_124)
.L_124:
        /*0004*/ 	.word	0x00000082


	//----- nvinfo : EIATTR_KPARAM_INFO
	.align		4
.L_125:
        /*0008*/ 	.byte	0x04, 0x17
        /*000a*/ 	.short	(.L_127 - .L_126)
.L_126:
        /*000c*/ 	.word	0x00000000
        /*0010*/ 	.short	0x0002
        /*0012*/ 	.short	0x0010
        /*0014*/ 	.byte	0x00, 0xf0, 0x11, 0x00


	//----- nvinfo : EIATTR_KPARAM_INFO
	.align		4
.L_127:
        /*0018*/ 	.byte	0x04, 0x17
        /*001a*/ 	.short	(.L_129 - .L_128)
.L_128:
        /*001c*/ 	.word	0x00000000
        /*0020*/ 	.short	0x0001
        /*0022*/ 	.short	0x0008
        /*0024*/ 	.byte	0x00, 0xf5, 0x21, 0x00


	//----- nvinfo : EIATTR_KPARAM_INFO
	.align		4
.L_129:
        /*0028*/ 	.byte	0x04, 0x17
        /*002a*/ 	.short	(.L_131 - .L_130)
.L_130:
        /*002c*/ 	.word	0x00000000
        /*0030*/ 	.short	0x0000
        /*0032*/ 	.short	0x0000
        /*0034*/ 	.byte	0x00, 0xf5, 0x21, 0x00


	//----- nvinfo : EIATTR_SPARSE_MMA_MASK
	.align		4
.L_131:
        /*0038*/ 	.byte	0x03, 0x50
        /*003a*/ 	.short	0x0000


	//----- nvinfo : EIATTR_MAXREG_COUNT
	.align		4
        /*003c*/ 	.byte	0x03, 0x1b
        /*003e*/ 	.short	0x00ff


	//----- nvinfo : EIATTR_NUM_BARRIERS
	.align		4
        /*0040*/ 	.byte	0x02, 0x4c
        /*0042*/ 	.byte	0x01
	.zero		1


	//----- nvinfo : EIATTR_MERCURY_ISA_VERSION
	.align		4
        /*0044*/ 	.byte	0x03, 0x5f
        /*0046*/ 	.short	0x0101


	//----- nvinfo : EIATTR_INT_WARP_WIDE_INSTR_OFFSETS
	.align		4
        /*0048*/ 	.byte	0x04, 0x31
        /*004a*/ 	.short	(.L_133 - .L_132)


	//   ....[0]....
.L_132:
        /*004c*/ 	.word	0x000009b0


	//   ....[1]....
        /*0050*/ 	.word	0x000009d0


	//----- nvinfo : EIATTR_COOP_GROUP_MASK_REGIDS
	.align		4
.L_133:
        /*0054*/ 	.byte	0x04, 0x29
        /*0056*/ 	.short	(.L_135 - .L_134)


	//   ....[0]....
.L_134:
        /*0058*/ 	.word	0xffffffff


	//   ....[1]....
        /*005c*/ 	.word	0xffffffff


	//----- nvinfo : EIATTR_COOP_GROUP_INSTR_OFFSETS
	.align		4
.L_135:
        /*0060*/ 	.byte	0x04, 0x28
        /*0062*/ 	.short	(.L_137 - .L_136)


	//   ....[0]....
.L_136:
        /*0064*/ 	.word	0x000008f0


	//   ....[1]....
        /*0068*/ 	.word	0x00000970


	//----- nvinfo : EIATTR_VRC_CTA_INIT_COUNT
	.align		4
.L_137:
        /*006c*/ 	.byte	0x02, 0x4a
	.zero		1
	.zero		1


	//----- nvinfo : EIATTR_EXIT_INSTR_OFFSETS
	.align		4
        /*0070*/ 	.byte	0x04, 0x1c
        /*0072*/ 	.short	(.L_139 - .L_138)


	//   ....[0]....
.L_138:
        /*0074*/ 	.word	0x00000990


	//   ....[1]....
        /*0078*/ 	.word	0x00000a20


	//----- nvinfo : EIATTR_CRS_STACK_SIZE
	.align		4
.L_139:
        /*007c*/ 	.byte	0x04, 0x1e
        /*007e*/ 	.short	(.L_141 - .L_140)
.L_140:
        /*0080*/ 	.word	0x00000000


	//----- nvinfo : EIATTR_CBANK_PARAM_SIZE
	.align		4
.L_141:
        /*0084*/ 	.byte	0x03, 0x19
        /*0086*/ 	.short	0x0014


	//----- nvinfo : EIATTR_PARAM_CBANK
	.align		4
        /*0088*/ 	.byte	0x04, 0x0a
        /*008a*/ 	.short	(.L_143 - .L_142)
	.align		4
.L_142:
        /*008c*/ 	.word	index@(.nv.constant0._Z16sum_kernel_blockPiS_i)
        /*0090*/ 	.short	0x0380
        /*0092*/ 	.short	0x0014


	//----- nvinfo : EIATTR_SW_WAR
	.align		4
.L_143:
        /*0094*/ 	.byte	0x04, 0x36
        /*0096*/ 	.short	(.L_145 - .L_144)
.L_144:
        /*0098*/ 	.word	0x00000008
.L_145:


//--------------------- .nv.info._Z14shuffle_valuesPii --------------------------
	.section	.nv.info._Z14shuffle_valuesPii,"",@"SHT_CUDA_INFO"
	.sectionflags	@""
	.align	4


	//----- nvinfo : EIATTR_CUDA_API_VERSION
	.align		4
        /*0000*/ 	.byte	0x04, 0x37
        /*0002*/ 	.short	(.L_147 - .L_146)
.L_146:
        /*0004*/ 	.word	0x00000082


	//----- nvinfo : EIATTR_KPARAM_INFO
	.align		4
.L_147:
        /*0008*/ 	.byte	0x04, 0x17
        /*000a*/ 	.short	(.L_149 - .L_148)
.L_148:
        /*000c*/ 	.word	0x00000000
        /*0010*/ 	.short	0x0001
        /*0012*/ 	.short	0x0008
        /*0014*/ 	.byte	0x00, 0xf0, 0x11, 0x00


	//----- nvinfo : EIATTR_KPARAM_INFO
	.align		4
.L_149:
        /*0018*/ 	.byte	0x04, 0x17
        /*001a*/ 	.short	(.L_151 - .L_150)
.L_150:
        /*001c*/ 	.word	0x00000000
        /*0020*/ 	.short	0x0000
        /*0022*/ 	.short	0x0000
        /*0024*/ 	.byte	0x00, 0xf5, 0x21, 0x00


	//----- nvinfo : EIATTR_SPARSE_MMA_MASK
	.align		4
.L_151:
        /*0028*/ 	.byte	0x03, 0x50
        /*002a*/ 	.short	0x0000


	//----- nvinfo : EIATTR_MAXREG_COUNT
	.align		4
        /*002c*/ 	.byte	0x03, 0x1b
        /*002e*/ 	.short	0x00ff


	//----- nvinfo : EIATTR_EXTERNS
	.align		4
        /*0030*/ 	.byte	0x04, 0x0f
        /*0032*/ 	.short	(.L_153 - .L_152)


	//   ....[0]....
	.align		4
.L_152:
        /*0034*/ 	.word	index@(vprintf)


	//----- nvinfo : EIATTR_MERCURY_ISA_VERSION
	.align		4
.L_153:
        /*0038*/ 	.byte	0x03, 0x5f
        /*003a*/ 	.short	0x0101


	//----- nvinfo : EIATTR_COOP_GROUP_MASK_REGIDS
	.align		4
        /*003c*/ 	.byte	0x04, 0x29
        /*003e*/ 	.short	(.L_155 - .L_154)


	//   ....[0]....
.L_154:
        /*0040*/ 	.word	0xffffffff


	//   ....[1]....
        /*0044*/ 	.word	0xffffffff


	//   ....[2]....
        /*0048*/ 	.word	0x0500000f


	//   ....[3]....
        /*004c*/ 	.word	0x0500000f


	//----- nvinfo : EIATTR_COOP_GROUP_INSTR_OFFSETS
	.align		4
.L_155:
        /*0050*/ 	.byte	0x04, 0x28
        /*0052*/ 	.short	(.L_157 - .L_156)


	//   ....[0]....
.L_156:
        /*0054*/ 	.word	0x000000d0


	//   ....[1]....
        /*0058*/ 	.word	0x00000110


	//   ....[2]....
        /*005c*/ 	.word	0x00000220


	//   ....[3]....
        /*0060*/ 	.word	0x00000290


	//----- nvinfo : EIATTR_VRC_CTA_INIT_COUNT
	.align		4
.L_157:
        /*0064*/ 	.byte	0x02, 0x4a
	.zero		1
	.zero		1


	//----- nvinfo : EIATTR_SYSCALL_OFFSETS
	.align		4
        /*0068*/ 	.byte	0x04, 0x46
        /*006a*/ 	.short	(.L_159 - .L_158)


	//   ....[0]....
.L_158:
        /*006c*/ 	.word	0x000001c0


	//----- nvinfo : EIATTR_EXIT_INSTR_OFFSETS
	.align		4
.L_159:
        /*0070*/ 	.byte	0x04, 0x1c
        /*0072*/ 	.short	(.L_161 - .L_160)


	//   ....[0]....
.L_160:
        /*0074*/ 	.word	0x000001d0


	//----- nvinfo : EIATTR_CRS_STACK_SIZE
	.align		4
.L_161:
        /*0078*/ 	.byte	0x04, 0x1e
        /*007a*/ 	.short	(.L_163 - .L_162)
.L_162:
        /*007c*/ 	.word	0x00000000


	//----- nvinfo : EIATTR_CBANK_PARAM_SIZE
	.align		4
.L_163:
        /*0080*/ 	.byte	0x03, 0x19
        /*0082*/ 	.short	0x000c


	//----- nvinfo : EIATTR_PARAM_CBANK
	.align		4
        /*0084*/ 	.byte	0x04, 0x0a
        /*0086*/ 	.short	(.L_165 - .L_164)
	.align		4
.L_164:
        /*0088*/ 	.word	index@(.nv.constant0._Z14shuffle_valuesPii)
        /*008c*/ 	.short	0x0380
        /*008e*/ 	.short	0x000c


	//----- nvinfo : EIATTR_SW_WAR
	.align		4
.L_165:
        /*0090*/ 	.byte	0x04, 0x36
        /*0092*/ 	.short	(.L_167 - .L_166)
.L_166:
        /*0094*/ 	.word	0x00000008
.L_167:


//--------------------- .nv.info._Z32reduce_sum_using_manual_syncwarpPii --------------------------
	.section	.nv.info._Z32reduce_sum_using_manual_syncwarpPii,"",@"SHT_CUDA_INFO"
	.sectionflags	@""
	.align	4


	//----- nvinfo : EIATTR_CUDA_API_VERSION
	.align		4
        /*0000*/ 	.byte	0x04, 0x37
        /*0002*/ 	.short	(.L_169 - .L_168)
.L_168:
        /*0004*/ 	.word	0x00000082


	//----- nvinfo : EIATTR_KPARAM_INFO
	.align		4
.L_169:
        /*0008*/ 	.byte	0x04, 0x17
        /*000a*/ 	.short	(.L_171 - .L_170)
.L_170:
        /*000c*/ 	.word	0x00000000
        /*0010*/ 	.short	0x0001
        /*0012*/ 	.short	0x0008
        /*0014*/ 	.byte	0x00, 0xf0, 0x11, 0x00


	//----- nvinfo : EIATTR_KPARAM_INFO
	.align		4
.L_171:
        /*0018*/ 	.byte	0x04, 0x17
        /*001a*/ 	.short	(.L_173 - .L_172)
.L_172:
        /*001c*/ 	.word	0x00000000
        /*0020*/ 	.short	0x0000
        /*0022*/ 	.short	0x0000
        /*0024*/ 	.byte	0x00, 0xf5, 0x21, 0x00


	//----- nvinfo : EIATTR_SPARSE_MMA_MASK
	.align		4
.L_173:
        /*0028*/ 	.byte	0x03, 0x50
        /*002a*/ 	.short	0x0000


	//----- nvinfo : EIATTR_MAXREG_COUNT
	.align		4
        /*002c*/ 	.byte	0x03, 0x1b
        /*002e*/ 	.short	0x00ff


	//----- nvinfo : EIATTR_MERCURY_ISA_VERSION
	.align		4
        /*0030*/ 	.byte	0x03, 0x5f
        /*0032*/ 	.short	0x0101


	//----- nvinfo : EIATTR_COOP_GROUP_MASK_REGIDS
	.align		4
        /*0034*/ 	.byte	0x04, 0x29
        /*0036*/ 	.short	(.L_175 - .L_174)


	//   ....[0]....
.L_174:
        /*0038*/ 	.word	0xffffffff


	//   ....[1]....
        /*003c*/ 	.word	0xffffffff


	//   ....[2]....
        /*0040*/ 	.word	0xffffffff


	//   ....[3]....
        /*0044*/ 	.word	0xffffffff


	//   ....[4]....
        /*0048*/ 	.word	0xffffffff


	//   ....[5]....
        /*004c*/ 	.word	0xffffffff


	//   ....[6]....
        /*0050*/ 	.word	0xffffffff


	//   ....[7]....
        /*0054*/ 	.word	0xffffffff


	//   ....[8]....
        /*0058*/ 	.word	0xffffffff


	//   ....[9]....
        /*005c*/ 	.word	0xffffffff


	//----- nvinfo : EIATTR_COOP_GROUP_INSTR_OFFSETS
	.align		4
.L_175:
        /*0060*/ 	.byte	0x04, 0x28
        /*0062*/ 	.short	(.L_177 - .L_176)


	//   ....[0]....
.L_176:
        /*0064*/ 	.word	0x000000c0


	//   ....[1]....
        /*0068*/ 	.word	0x00000100


	//   ....[2]....
        /*006c*/ 	.word	0x00000120


	//   ....[3]....
        /*0070*/ 	.word	0x00000150


	//   ....[4]....
        /*0074*/ 	.word	0x00000170


	//   ....[5]....
        /*0078*/ 	.word	0x000001a0


	//   ....[6]....
        /*007c*/ 	.word	0x000001c0


	//   ....[7]....
        /*0080*/ 	.word	0x000001f0


	//   ....[8]....
        /*0084*/ 	.word	0x00000210


	//   ....[9]....
        /*0088*/ 	.word	0x00000240


	//----- nvinfo : EIATTR_VRC_CTA_INIT_COUNT
	.align		4
.L_177:
        /*008c*/ 	.byte	0x02, 0x4a
	.zero		1
	.zero		1


	//----- nvinfo : EIATTR_EXIT_INSTR_OFFSETS
	.align		4
        /*0090*/ 	.byte	0x04, 0x1c
        /*0092*/ 	.short	(.L_179 - .L_178)


	//   ....[0]....
.L_178:
        /*0094*/ 	.word	0x00000260


	//   ....[1]....
        /*0098*/ 	.word	0x000002a0


	//----- nvinfo : EIATTR_CBANK_PARAM_SIZE
	.align		4
.L_179:
        /*009c*/ 	.byte	0x03, 0x19
        /*009e*/ 	.short	0x000c


	//----- nvinfo : EIATTR_PARAM_CBANK
	.align		4
        /*00a0*/ 	.byte	0x04, 0x0a
        /*00a2*/ 	.short	(.L_181 - .L_180)
	.align		4
.L_180:
        /*00a4*/ 	.word	index@(.nv.constant0._Z32reduce_sum_using_manual_syncwarpPii)
        /*00a8*/ 	.short	0x0380
        /*00aa*/ 	.short	0x000c


	//----- nvinfo : EIATTR_SW_WAR
	.align		4
.L_181:
        /*00ac*/ 	.byte	0x04, 0x36
        /*00ae*/ 	.short	(.L_183 - .L_182)
.L_182:
        /*00b0*/ 	.word	0x00000008
.L_183:


//--------------------- .nv.info._Z26reduce_sum_by_active_warpsPii --------------------------
	.section	.nv.info._Z26reduce_sum_by_active_warpsPii,"",@"SHT_CUDA_INFO"
	.sectionflags	@""
	.align	4


	//----- nvinfo : EIATTR_CUDA_API_VERSION
	.align		4
        /*0000*/ 	.byte	0x04, 0x37
        /*0002*/ 	.short	(.L_185 - .L_184)
.L_184:
        /*0004*/ 	.word	0x00000082


	//----- nvinfo : EIATTR_KPARAM_INFO
	.align		4
.L_185:
        /*0008*/ 	.byte	0x04, 0x17
        /*000a*/ 	.short	(.L_187 - .L_186)
.L_186:
        /*000c*/ 	.word	0x00000000
        /*0010*/ 	.short	0x0001
        /*0012*/ 	.short	0x0008
        /*0014*/ 	.byte	0x00, 0xf0, 0x11, 0x00


	//----- nvinfo : EIATTR_KPARAM_INFO
	.align		4
.L_187:
        /*0018*/ 	.byte	0x04, 0x17
        /*001a*/ 	.short	(.L_189 - .L_188)
.L_188:
        /*001c*/ 	.word	0x00000000
        /*0020*/ 	.short	0x0000
        /*0022*/ 	.short	0x0000
        /*0024*/ 	.byte	0x00, 0xf5, 0x21, 0x00


	//----- nvinfo : EIATTR_SPARSE_MMA_MASK
	.align		4
.L_189:
        /*0028*/ 	.byte	0x03, 0x50
        /*002a*/ 	.short	0x0000


	//----- nvinfo : EIATTR_MAXREG_COUNT
	.align		4
        /*002c*/ 	.byte	0x03, 0x1b
        /*002e*/ 	.short	0x00ff


	//----- nvinfo : EIATTR_MERCURY_ISA_VERSION
	.align		4
        /*0030*/ 	.byte	0x03, 0x5f
        /*0032*/ 	.short	0x0101


	//----- nvinfo : EIATTR_INT_WARP_WIDE_INSTR_OFFSETS
	.align		4
        /*0034*/ 	.byte	0x04, 0x31
        /*0036*/ 	.short	(.L_191 - .L_190)


	//   ....[0]....
.L_190:
        /*0038*/ 	.word	0x000001a0


	//   ....[1]....
        /*003c*/ 	.word	0x000001d0


	//----- nvinfo : EIATTR_COOP_GROUP_MASK_REGIDS
	.align		4
.L_191:
        /*0040*/ 	.byte	0x04, 0x29
        /*0042*/ 	.short	(.L_193 - .L_192)


	//   ....[0]....
.L_192:
        /*0044*/ 	.word	0x05000000


	//   ....[1]....
        /*0048*/ 	.word	0x05000000


	//   ....[2]....
        /*004c*/ 	.word	0x05000000


	//   ....[3]....
        /*0050*/ 	.word	0x05000000


	//   ....[4]....
        /*0054*/ 	.word	0x05000000


	//----- nvinfo : EIATTR_COOP_GROUP_INSTR_OFFSETS
	.align		4
.L_193:
        /*0058*/ 	.byte	0x04, 0x28
        /*005a*/ 	.short	(.L_195 - .L_194)


	//   ....[0]....
.L_194:
        /*005c*/ 	.word	0x000000c0


	//   ....[1]....
        /*0060*/ 	.word	0x000000e0


	//   ....[2]....
        /*0064*/ 	.word	0x00000100


	//   ....[3]....
        /*0068*/ 	.word	0x00000130


	//   ....[4]....
        /*006c*/ 	.word	0x00000160


	//----- nvinfo : EIATTR_VRC_CTA_INIT_COUNT
	.align		4
.L_195:
        /*0070*/ 	.byte	0x02, 0x4a
	.zero		1
	.zero		1


	//----- nvinfo : EIATTR_EXIT_INSTR_OFFSETS
	.align		4
        /*0074*/ 	.byte	0x04, 0x1c
        /*0076*/ 	.short	(.L_197 - .L_196)


	//   ....[0]....
.L_196:
        /*0078*/ 	.word	0x00000040


	//   ....[1]....
        /*007c*/ 	.word	0x00000170


	//   ....[2]....
        /*0080*/ 	.word	0x00000210


	//----- nvinfo : EIATTR_CBANK_PARAM_SIZE
	.align		4
.L_197:
        /*0084*/ 	.byte	0x03, 0x19
        /*0086*/ 	.short	0x000c


	//----- nvinfo : EIATTR_PARAM_CBANK
	.align		4
        /*0088*/ 	.byte	0x04, 0x0a
        /*008a*/ 	.short	(.L_199 - .L_198)
	.align		4
.L_198:
        /*008c*/ 	.word	index@(.nv.constant0._Z26reduce_sum_by_active_warpsPii)
        /*0090*/ 	.short	0x0380
        /*0092*/ 	.short	0x000c


	//----- nvinfo : EIATTR_SW_WAR
	.align		4
.L_199:
        /*0094*/ 	.byte	0x04, 0x36
        /*0096*/ 	.short	(.L_201 - .L_200)
.L_200:
        /*0098*/ 	.word	0x00000008
.L_201:


//--------------------- .nv.info._Z35reduce_sum_by_warp_level_primitivesPii --------------------------
	.section	.nv.info._Z35reduce_sum_by_warp_level_primitivesPii,"",@"SHT_CUDA_INFO"
	.sectionflags	@""
	.align	4


	//----- nvinfo : EIATTR_CUDA_API_VERSION
	.align		4
        /*0000*/ 	.byte	0x04, 0x37
        /*0002*/ 	.short	(.L_203 - .L_202)
.L_202:
        /*0004*/ 	.word	0x00000082


	//----- nvinfo : EIATTR_KPARAM_INFO
	.align		4
.L_203:
        /*0008*/ 	.byte	0x04, 0x17
        /*000a*/ 	.short	(.L_205 - .L_204)
.L_204:
        /*000c*/ 	.word	0x00000000
        /*0010*/ 	.short	0x0001
        /*0012*/ 	.short	0x0008
        /*0014*/ 	.byte	0x00, 0xf0, 0x11, 0x00


	//----- nvinfo : EIATTR_KPARAM_INFO
	.align		4
.L_205:
        /*0018*/ 	.byte	0x04, 0x17
        /*001a*/ 	.short	(.L_207 - .L_206)
.L_206:
        /*001c*/ 	.word	0x00000000
        /*0020*/ 	.short	0x0000
        /*0022*/ 	.short	0x0000
        /*0024*/ 	.byte	0x00, 0xf5, 0x21, 0x00


	//----- nvinfo : EIATTR_SPARSE_MMA_MASK
	.align		4
.L_207:
        /*0028*/ 	.byte	0x03, 0x50
        /*002a*/ 	.short	0x0000


	//----- nvinfo : EIATTR_MAXREG_COUNT
	.align		4
        /*002c*/ 	.byte	0x03, 0x1b
        /*002e*/ 	.short	0x00ff


	//----- nvinfo : EIATTR_MERCURY_ISA_VERSION
	.align		4
        /*0030*/ 	.byte	0x03, 0x5f
        /*0032*/ 	.short	0x0101


	//----- nvinfo : EIATTR_INT_WARP_WIDE_INSTR_OFFSETS
	.align		4
        /*0034*/ 	.byte	0x04, 0x31
        /*0036*/ 	.short	(.L_209 - .L_208)


	//   ....[0]....
.L_208:
        /*0038*/ 	.word	0x000001b0


	//   ....[1]....
        /*003c*/ 	.word	0x000001e0


	//----- nvinfo : EIATTR_COOP_GROUP_MASK_REGIDS
	.align		4
.L_209:
        /*0040*/ 	.byte	0x04, 0x29
        /*0042*/ 	.short	(.L_211 - .L_210)


	//   ....[0]....
.L_210:
        /*0044*/ 	.word	0xffffffff


	//   ....[1]....
        /*0048*/ 	.word	0x05000000


	//   ....[2]....
        /*004c*/ 	.word	0x05000000


	//   ....[3]....
        /*0050*/ 	.word	0x05000000


	//   ....[4]....
        /*0054*/ 	.word	0x05000000


	//   ....[5]....
        /*0058*/ 	.word	0x05000000


	//----- nvinfo : EIATTR_COOP_GROUP_INSTR_OFFSETS
	.align		4
.L_211:
        /*005c*/ 	.byte	0x04, 0x28
        /*005e*/ 	.short	(.L_213 - .L_212)


	//   ....[0]....
.L_212:
        /*0060*/ 	.word	0x00000050


	//   ....[1]....
        /*0064*/ 	.word	0x000000d0


	//   ....[2]....
        /*0068*/ 	.word	0x000000f0


	//   ....[3]....
        /*006c*/ 	.word	0x00000110


	//   ....[4]....
        /*0070*/ 	.word	0x00000140


	//   ....[5]....
        /*0074*/ 	.word	0x00000170


	//----- nvinfo : EIATTR_VRC_CTA_INIT_COUNT
	.align		4
.L_213:
        /*0078*/ 	.byte	0x02, 0x4a
	.zero		1
	.zero		1


	//----- nvinfo : EIATTR_EXIT_INSTR_OFFSETS
	.align		4
        /*007c*/ 	.byte	0x04, 0x1c
        /*007e*/ 	.short	(.L_215 - .L_214)


	//   ....[0]....
.L_214:
        /*0080*/ 	.word	0x00000060


	//   ....[1]....
        /*0084*/ 	.word	0x00000180


	//   ....[2]....
        /*0088*/ 	.word	0x00000220


	//----- nvinfo : EIATTR_CBANK_PARAM_SIZE
	.align		4
.L_215:
        /*008c*/ 	.byte	0x03, 0x19
        /*008e*/ 	.short	0x000c


	//----- nvinfo : EIATTR_PARAM_CBANK
	.align		4
        /*0090*/ 	.byte	0x04, 0x0a
        /*0092*/ 	.short	(.L_217 - .L_216)
	.align		4
.L_216:
        /*0094*/ 	.word	index@(.nv.constant0._Z35reduce_sum_by_warp_level_primitivesPii)
        /*0098*/ 	.short	0x0380
        /*009a*/ 	.short	0x000c


	//----- nvinfo : EIATTR_SW_WAR
	.align		4
.L_217:
        /*009c*/ 	.byte	0x04, 0x36
        /*009e*/ 	.short	(.L_219 - .L_218)
.L_218:
        /*00a0*/ 	.word	0x00000008
.L_219:


//--------------------- .nv.info._Z10reduce_sumPi --------------------------
	.section	.nv.info._Z10reduce_sumPi,"",@"SHT_CUDA_INFO"
	.sectionflags	@""
	.align	4


	//----- nvinfo : EIATTR_CUDA_API_VERSION
	.align		4
        /*0000*/ 	.byte	0x04, 0x37
        /*0002*/ 	.short	(.L_221 - .L_220)
.L_220:
        /*0004*/ 	.word	0x00000082


	//----- nvinfo : EIATTR_KPARAM_INFO
	.align		4
.L_221:
        /*0008*/ 	.byte	0x04, 0x17
        /*000a*/ 	.short	(.L_223 - .L_222)
.L_222:
        /*000c*/ 	.word	0x00000000
        /*0010*/ 	.short	0x0000
        /*0012*/ 	.short	0x0000
        /*0014*/ 	.byte	0x00, 0xf5, 0x21, 0x00


	//----- nvinfo : EIATTR_SPARSE_MMA_MASK
	.align		4
.L_223:
        /*0018*/ 	.byte	0x03, 0x50
        /*001a*/ 	.short	0x0000


	//----- nvinfo : EIATTR_MAXREG_COUNT
	.align		4
        /*001c*/ 	.byte	0x03, 0x1b
        /*001e*/ 	.short	0x00ff


	//----- nvinfo : EIATTR_MERCURY_ISA_VERSION
	.align		4
        /*0020*/ 	.byte	0x03, 0x5f
        /*0022*/ 	.short	0x0101


	//----- nvinfo : EIATTR_VRC_CTA_INIT_COUNT
	.align		4
        /*0024*/ 	.byte	0x02, 0x4a
	.zero		1
	.zero		1


	//----- nvinfo : EIATTR_EXIT_INSTR_OFFSETS
	.align		4
        /*0028*/ 	.byte	0x04, 0x1c
        /*002a*/ 	.short	(.L_225 - .L_224)


	//   ....[0]....
.L_224:
        /*002c*/ 	.word	0x000000a0


	//   ....[1]....
        /*0030*/ 	.word	0x000001f0


	//----- nvinfo : EIATTR_CBANK_PARAM_SIZE
	.align		4
.L_225:
        /*0034*/ 	.byte	0x03, 0x19
        /*0036*/ 	.short	0x0008


	//----- nvinfo : EIATTR_PARAM_CBANK
	.align		4
        /*0038*/ 	.byte	0x04, 0x0a
        /*003a*/ 	.short	(.L_227 - .L_226)
	.align		4
.L_226:
        /*003c*/ 	.word	index@(.nv.constant0._Z10reduce_sumPi)
        /*0040*/ 	.short	0x0380
        /*0042*/ 	.short	0x0008


	//----- nvinfo : EIATTR_SW_WAR
	.align		4
.L_227:
        /*0044*/ 	.byte	0x04, 0x36
        /*0046*/ 	.short	(.L_229 - .L_228)
.L_228:
        /*0048*/ 	.word	0x00000008
.L_229:


//--------------------- .nv.callgraph             --------------------------
	.section	.nv.callgraph,"",@"SHT_CUDA_CALLGRAPH"
	.align	4
	.sectionentsize	8
	.align		4
        /*0000*/ 	.word	0x00000000
	.align		4
        /*0004*/ 	.word	0xffffffff
	.align		4
        /*0008*/ 	.word	index@(_Z17sum_kernel_block2PiS_i)
	.align		4
        /*000c*/ 	.word	index@(vprintf)
	.align		4
        /*0010*/ 	.word	index@(_Z14shuffle_valuesPii)
	.align		4
        /*0014*/ 	.word	index@(vprintf)
	.align		4
        /*0018*/ 	.word	0x00000000
	.align		4
        /*001c*/ 	.word	0xfffffffe
	.align		4
        /*0020*/ 	.word	0x00000000
	.align		4
        /*0024*/ 	.word	0xfffffffd
	.align		4
        /*0028*/ 	.word	0x00000000
	.align		4
        /*002c*/ 	.word	0xfffffffc


//--------------------- .nv.constant4             --------------------------
	.section	.nv.constant4,"a",@progbits
	.align	8
	.align		8
.nv.constant4:
        /*0000*/ 	.dword	vprintf
	.align		8
        /*0008*/ 	.dword	$str
	.align		8
        /*0010*/ 	.dword	$str$1


//--------------------- .text._Z17sum_kernel_block2PiS_i --------------------------
	.section	.text._Z17sum_kernel_block2PiS_i,"ax",@progbits
	.align	128
        .global         _Z17sum_kernel_block2PiS_i
        .type           _Z17sum_kernel_block2PiS_i,@function
        .size           _Z17sum_kernel_block2PiS_i,(.L_x_77 - _Z17sum_kernel_block2PiS_i)
        .other          _Z17sum_kernel_block2PiS_i,@"STO_CUDA_ENTRY STV_DEFAULT"
_Z17sum_kernel_block2PiS_i:
.text._Z17sum_kernel_block2PiS_i:
[----:B------:R-:W0:Y:S01]  /*0000*/  LDC R1, c[0x0][0x37c] ;  /* 0x0000df00ff017b82 */ /* 0x000e220000000800 */
[----:B------:R-:W1:Y:S01]  /*0010*/  S2R R2, SR_TID.X ;  /* 0x0000000000027919 */ /* 0x000e620000002100 */
[----:B------:R-:W1:Y:S01]  /*0020*/  LDCU UR6, c[0x0][0x390] ;  /* 0x00007200ff0677ac */ /* 0x000e620008000800 */
[----:B0-----:R-:W-:Y:S01]  /*0030*/  VIADD R1, R1, 0xfffffff8 ;  /* 0xfffffff801017836 */ /* 0x001fe20000000000 */
[----:B------:R-:W-:Y:S01]  /*0040*/  BSSY B6, `(.L_x_0) ;  /* 0x0000037000067945 */ /* 0x000fe20003800000 */
[----:B------:R-:W-:Y:S01]  /*0050*/  IMAD.MOV.U32 R16, RZ, RZ, RZ ;  /* 0x000000ffff107224 */ /* 0x000fe200078e00ff */
[----:B------:R-:W0:Y:S01]  /*0060*/  LDCU UR4, c[0x0][0x2f8] ;  /* 0x00005f00ff0477ac */ /* 0x000e220008000800 */
[----:B------:R-:W2:Y:S01]  /*0070*/  LDCU UR5, c[0x0][0x2fc] ;  /* 0x00005f80ff0577ac */ /* 0x000ea20008000800 */
[----:B------:R-:W3:Y:S01]  /*0080*/  LDCU.64 UR36, c[0x0][0x358] ;  /* 0x00006b00ff2477ac */ /* 0x000ee20008000a00 */
[----:B0-----:R-:W-:-:S05]  /*0090*/  IADD3 R6, P1, PT, R1, UR4, RZ ;  /* 0x0000000401067c10 */ /* 0x001fca000ff3e0ff */
[----:B--2---:R-:W-:Y:S01]  /*00a0*/  IMAD.X R7, RZ, RZ, UR5, P1 ;  /* 0x00000005ff077e24 */ /* 0x004fe200088e06ff */
[----:B-1----:R-:W-:-:S13]  /*00b0*/  ISETP.GE.AND P0, PT, R2, UR6, PT ;  /* 0x0000000602007c0c */ /* 0x002fda000bf06270 */
[----:B---3--:R-:W-:Y:S05]  /*00c0*/  @P0 BRA `(.L_x_1) ;  /* 0x0000000000b80947 */ /* 0x008fea0003800000 */
[----:B------:R-:W0:Y:S02]  /*00d0*/  LDC.64 R4, c[0x0][0x388] ;  /* 0x0000e200ff047b82 */ /* 0x000e240000000a00 */
[----:B0-----:R-:W-:-:S05]  /*00e0*/  IMAD.WIDE.U32 R4, R2, 0x4, R4 ;  /* 0x0000000402047825 */ /* 0x001fca00078e0004 */
[----:B------:R0:W5:Y:S01]  /*00f0*/  LDG.E R3, desc[UR36][R4.64] ;  /* 0x0000002404037981 */ /* 0x000162000c1e1900 */
[----:B------:R-:W1:Y:S01]  /*0100*/  LDCU UR6, c[0x0][0x360] ;  /* 0x00006c00ff0677ac */ /* 0x000e620008000800 */
[----:B------:R-:W2:Y:S01]  /*0110*/  S2R R9, SR_TID.Y ;  /* 0x0000000000097919 */ /* 0x000ea20000002200 */
[----:B------:R-:W1:Y:S01]  /*0120*/  LDCU UR7, c[0x0][0x364] ;  /* 0x00006c80ff0777ac */ /* 0x000e620008000800 */
[----:B------:R-:W2:Y:S01]  /*0130*/  S2R R0, SR_TID.Z ;  /* 0x0000000000007919 */ /* 0x000ea20000002300 */
[----:B------:R-:W3:Y:S01]  /*0140*/  LDCU UR5, c[0x0][0x368] ;  /* 0x00006d00ff0577ac */ /* 0x000ee20008000800 */
[----:B-1----:R-:W-:-:S04]  /*0150*/  UIMAD UR4, UR6, UR7, URZ ;  /* 0x00000007060472a4 */ /* 0x002fc8000f8e02ff */
[----:B---3--:R-:W-:-:S04]  /*0160*/  UIMAD UR4, UR4, UR5, URZ ;  /* 0x00000005040472a4 */ /* 0x008fc8000f8e02ff */
[----:B------:R-:W-:Y:S01]  /*0170*/  UISETP.GE.U32.AND UP0, UPT, UR4, 0x2, UPT ;  /* 0x000000020400788c */ /* 0x000fe2000bf06070 */
[----:B--2---:R-:W-:-:S04]  /*0180*/  IMAD R9, R0, UR7, R9 ;  /* 0x0000000700097c24 */ /* 0x004fc8000f8e0209 */
[----:B------:R-:W-:-:S04]  /*0190*/  IMAD R11, R9, UR6, R2 ;  /* 0x00000006090b7c24 */ /* 0x000fc8000f8e0202 */
[----:B0-----:R-:W-:Y:S05]  /*01a0*/  BRA.U !UP0, `(.L_x_2) ;  /* 0x00000001085c7547 */ /* 0x001fea000b800000 */
[----:B------:R-:W0:Y:S01]  /*01b0*/  S2UR UR6, SR_CgaCtaId ;  /* 0x00000000000679c3 */ /* 0x000e220000008800 */
[----:B------:R-:W-:Y:S01]  /*01c0*/  USHF.R.U32.HI UR7, URZ, 0x1, UR4 ;  /* 0x00000001ff077899 */ /* 0x000fe20008011604 */
[----:B------:R-:W-:-:S05]  /*01d0*/  UMOV UR5, 0x400 ;  /* 0x0000040000057882 */ /* 0x000fca0000000000 */
[----:B------:R-:W-:-:S04]  /*01e0*/  MOV R0, UR7 ;  /* 0x0000000700007c02 */ /* 0x000fc80008000f00 */
[----:B------:R-:W-:Y:S01]  /*01f0*/  IADD3 R17, PT, PT, -R0, UR4, RZ ;  /* 0x0000000400117c10 */ /* 0x000fe2000fffe1ff */
[----:B0-----:R-:W-:-:S06]  /*0200*/  ULEA UR5, UR6, UR5, 0x18 ;  /* 0x0000000506057291 */ /* 0x001fcc000f8ec0ff */
[----:B------:R-:W-:-:S07]  /*0210*/  LEA R10, R11, UR5, 0x2 ;  /* 0x000000050b0a7c11 */ /* 0x000fce000f8e10ff */
.L_x_4:
[----:B-----5:R0:W-:Y:S01]  /*0220*/  STS [R10], R3 ;  /* 0x000000030a007388 */ /* 0x0201e20000000800 */
[----:B------:R-:W-:-:S03]  /*0230*/  UMOV UR4, 0xffffffff ;  /* 0xffffffff00047882 */ /* 0x000fc60000000000 */
[----:B------:R-:W-:Y:S05]  /*0240*/  BRA.DIV UR4, `(.L_x_3) ;  /* 0x0000000204707947 */ /* 0x000fea000b800000 */
[----:B------:R-:W-:Y:S01]  /*0250*/  BAR.SYNC.DEFER_BLOCKING 0x0 ;  /* 0x0000000000007b1d */ /* 0x000fe20000010000 */
[----:B------:R-:W-:Y:S02]  /*0260*/  ISETP.GT.U32.AND P0, PT, R0, R11, PT ;  /* 0x0000000b0000720c */ /* 0x000fe40003f04070 */
[----:B------:R-:W-:Y:S02]  /*0270*/  LOP3.LUT R9, R17, 0x1, RZ, 0xc0, !PT ;  /* 0x0000000111097812 */ /* 0x000fe400078ec0ff */
[----:B------:R-:W-:-:S04]  /*0280*/  SHF.R.U32.HI R0, RZ, 0x1, R17 ;  /* 0x00000001ff007819 */ /* 0x000fc80000011611 */
[----:B------:R-:W-:-:S05]  /*0290*/  IADD3 R8, PT, PT, R0, R9, RZ ;  /* 0x0000000900087210 */ /* 0x000fca0007ffe0ff */
[----:B------:R-:W-:-:S06]  /*02a0*/  @P0 IMAD R4, R17, 0x4, R10 ;  /* 0x0000000411040824 */ /* 0x000fcc00078e020a */
[----:B------:R-:W1:Y:S02]  /*02b0*/  @P0 LDS R4, [R4] ;  /* 0x0000000004040984 */ /* 0x000e640000000800 */
[----:B-1----:R-:W-:-:S04]  /*02c0*/  @P0 IMAD.IADD R5, R3, 0x1, R4 ;  /* 0x0000000103050824 */ /* 0x002fc800078e0204 */
[----:B0-----:R-:W-:Y:S01]  /*02d0*/  @P0 IMAD.MOV.U32 R3, RZ, RZ, R5 ;  /* 0x000000ffff030224 */ /* 0x001fe200078e0005 */
[----:B------:R-:W-:Y:S06]  /*02e0*/  BAR.SYNC.DEFER_BLOCKING 0x0 ;  /* 0x0000000000007b1d */ /* 0x000fec0000010000 */
.L_x_8:
[----:B------:R-:W-:Y:S01]  /*02f0*/  ISETP.GT.U32.AND P0, PT, R17, 0x1, PT ;  /* 0x000000011100780c */ /* 0x000fe20003f04070 */
[----:B------:R-:W-:-:S12]  /*0300*/  IMAD.MOV.U32 R17, RZ, RZ, R8 ;  /* 0x000000ffff117224 */ /* 0x000fd800078e0008 */
[----:B------:R-:W-:Y:S05]  /*0310*/  @P0 BRA `(.L_x_4) ;  /* 0xfffffffc00c00947 */ /* 0x000fea000383ffff */
.L_x_2:
[----:B------:R-:W-:Y:S01]  /*0320*/  MOV R0, 0x0 ;  /* 0x0000000000007802 */ /* 0x000fe20000000f00 */
[----:B-----5:R0:W-:Y:S01]  /*0330*/  STL.64 [R1], R2 ;  /* 0x0000000201007387 */ /* 0x0201e20000100a00 */
[----:B------:R-:W1:Y:S01]  /*0340*/  LDCU.64 UR4, c[0x4][0x10] ;  /* 0x01000200ff0477ac */ /* 0x000e620008000a00 */
[----:B------:R-:W-:Y:S01]  /*0350*/  IMAD.MOV.U32 R16, RZ, RZ, R3 ;  /* 0x000000ffff107224 */ /* 0x000fe200078e0003 */
[----:B------:R0:W2:Y:S01]  /*0360*/  LDC.64 R8, c[0x4][R0] ;  /* 0x0100000000087b82 */ /* 0x0000a20000000a00 */
[----:B-1----:R-:W-:Y:S01]  /*0370*/  MOV R4, UR4 ;  /* 0x0000000400047c02 */ /* 0x002fe20008000f00 */
[----:B0-----:R-:W-:-:S07]  /*0380*/  IMAD.U32 R5, RZ, RZ, UR5 ;  /* 0x00000005ff057e24 */ /* 0x001fce000f8e00ff */
[----:B------:R-:W-:-:S07]  /*0390*/  LEPC R20, `(.L_x_1) ;  /* 0x000000001014794e */ /* 0x000fce0000000000 */
[----:B--2---:R-:W-:Y:S05]  /*03a0*/  CALL.ABS.NOINC R8 ;  /* 0x0000000008007343 */ /* 0x004fea0003c00000 */
.L_x_1:
[----:B------:R-:W-:Y:S05]  /*03b0*/  BSYNC B6 ;  /* 0x0000000000067941 */ /* 0x000fea0003800000 */
.L_x_0:
[----:B------:R-:W-:-:S13]  /*03c0*/  ISETP.NE.AND P0, PT, R2, RZ, PT ;  /* 0x000000ff0200720c */ /* 0x000fda0003f05270 */
[----:B------:R-:W-:Y:S05]  /*03d0*/  @P0 EXIT ;  /* 0x000000000000094d */ /* 0x000fea0003800000 */
[----:B------:R-:W0:Y:S02]  /*03e0*/  LDC.64 R2, c[0x0][0x380] ;  /* 0x0000e000ff027b82 */ /* 0x000e240000000a00 */
[----:B0-----:R-:W-:Y:S01]  /*03f0*/  STG.E desc[UR36][R2.64], R16 ;  /* 0x0000001002007986 */ /* 0x001fe2000c101924 */
[----:B------:R-:W-:Y:S05]  /*0400*/  EXIT ;  /* 0x000000000000794d */ /* 0x000fea0003800000 */
.L_x_3:
[----:B------:R-:W-:Y:S01]  /*0410*/  ISETP.GT.U32.AND P0, PT, R0, R11, PT ;  /* 0x0000000b0000720c */ /* 0x000fe20003f04070 */
[----:B------:R-:W-:Y:S01]  /*0420*/  BSSY B0, `(.L_x_5) ;  /* 0x000000b000007945 */ /* 0x000fe20003800000 */
[----:B------:R-:W-:Y:S01]  /*0430*/  IMAD.MOV.U32 R14, RZ, RZ, 0x0 ;  /* 0x00000000ff0e7424 */ /* 0x000fe200078e00ff */
[----:B------:R-:W-:Y:S01]  /*0440*/  MOV R15, 0xffffffff ;  /* 0xffffffff000f7802 */ /* 0x000fe20000000f00 */
[----:B------:R-:W-:-:S09]  /*0450*/  IMAD.MOV.U32 R13, RZ, RZ, 0x0 ;  /* 0x00000000ff0d7424 */ /* 0x000fd200078e00ff */
[----:B------:R-:W-:-:S07]  /*0460*/  @P0 LEA R4, R17, R10, 0x2 ;  /* 0x0000000a11040211 */ /* 0x000fce00078e10ff */
[----:B0-----:R-:W-:Y:S05]  /*0470*/  WARPSYNC.COLLECTIVE.ALL `(.L_x_6) ;  /* 0x0000000000147948 */ /* 0x001fea0003c00000 */
[----:B------:R-:W-:-:S04]  /*0480*/  SHF.L.U32 R13, R13, 0x10, RZ ;  /* 0x000000100d0d7819 */ /* 0x000fc800000006ff */
[----:B------:R-:W-:-:S05]  /*0490*/  LOP3.LUT R13, R13, 0xf, R14, 0xf8, !PT ;  /* 0x0000000f0d0d7812 */ /* 0x000fca00078ef80e */
[----:B------:R1:W-:Y:S02]  /*04a0*/  BAR.SYNC.DEFER_BLOCKING R13, R13 ;  /* 0x0000000d0000731d */ /* 0x0003e40000010000 */
[----:B-1----:R-:W-:-:S04]  /*04b0*/  SHF.R.U32 R13, R13, 0x10, RZ ;  /* 0x000000100d0d7819 */ /* 0x002fc800000016ff */
[----:B0-----:R-:W-:Y:S05]  /*04c0*/  ENDCOLLECTIVE ;  /* 0x000000000000791b */ /* 0x001fea0003800000 */
.L_x_6:
[----:B------:R-:W-:Y:S05]  /*04d0*/  BSYNC B0 ;  /* 0x0000000000007941 */ /* 0x000fea0003800000 */
.L_x_5:
[----:B------:R-:W0:Y:S01]  /*04e0*/  @P0 LDS R4, [R4] ;  /* 0x0000000004040984 */ /* 0x000e220000000800 */
[----:B------:R-:W-:Y:S01]  /*04f0*/  IMAD.MOV.U32 R14, RZ, RZ, 0x0 ;  /* 0x00000000ff0e7424 */ /* 0x000fe200078e00ff */
[----:B------:R-:W-:Y:S01]  /*0500*/  MOV R15, 0xffffffff ;  /* 0xffffffff000f7802 */ /* 0x000fe20000000f00 */
[----:B------:R-:W-:Y:S01]  /*0510*/  IMAD.MOV.U32 R13, RZ, RZ, 0x0 ;  /* 0x00000000ff0d7424 */ /* 0x000fe200078e00ff */
[----:B------:R-:W-:Y:S02]  /*0520*/  LOP3.LUT R9, R17, 0x1, RZ, 0xc0, !PT ;  /* 0x0000000111097812 */ /* 0x000fe400078ec0ff */
[----:B------:R-:W-:-:S05]  /*0530*/  SHF.R.U32.HI R0, RZ, 0x1, R17 ;  /* 0x00000001ff007819 */ /* 0x000fca0000011611 */
[----:B------:R-:W-:Y:S02]  /*0540*/  IMAD.IADD R8, R0, 0x1, R9 ;  /* 0x0000000100087824 */ /* 0x000fe400078e0209 */
[----:B0-----:R-:W-:-:S05]  /*0550*/  @P0 IMAD.IADD R5, R3, 0x1, R4 ;  /* 0x0000000103050824 */ /* 0x001fca00078e0204 */
[----:B------:R-:W-:-:S07]  /*0560*/  @P0 MOV R3, R5 ;  /* 0x0000000500030202 */ /* 0x000fce0000000f00 */
[----:B------:R-:W-:Y:S05]  /*0570*/  WARPSYNC.COLLECTIVE.ALL `(.L_x_7) ;  /* 0x0000000000147948 */ /* 0x000fea0003c00000 */
[----:B------:R-:W-:-:S04]  /*0580*/  SHF.L.U32 R13, R13, 0x10, RZ ;  /* 0x000000100d0d7819 */ /* 0x000fc800000006ff */
[----:B------:R-:W-:-:S05]  /*0590*/  LOP3.LUT R13, R13, 0xf, R14, 0xf8, !PT ;  /* 0x0000000f0d0d7812 */ /* 0x000fca00078ef80e */
[----:B------:R0:W-:Y:S02]  /*05a0*/  BAR.SYNC.DEFER_BLOCKING R13, R13 ;  /* 0x0000000d0000731d */ /* 0x0001e40000010000 */
[----:B0-----:R-:W-:-:S04]  /*05b0*/  SHF.R.U32 R13, R13, 0x10, RZ ;  /* 0x000000100d0d7819 */ /* 0x001fc800000016ff */
[----:B------:R-:W-:Y:S05]  /*05c0*/  ENDCOLLECTIVE ;  /* 0x000000000000791b */ /* 0x000fea0003800000 */
.L_x_7:
[----:B------:R-:W-:Y:S05]  /*05d0*/  BRA `(.L_x_8) ;  /* 0xfffffffc00447947 */ /* 0x000fea000383ffff */
.L_x_9:
[----:B------:R-:W-:-:S00]  /*05e0*/  BRA `(.L_x_9) ;  /* 0xfffffffc00fc7947 */ /* 0x000fc0000383ffff */
[----:B------:R-:W-:-:S00]  /*05f0*/  NOP ;  /* 0x0000000000007918 */ /* 0x000fc00000000000 */
        /* <DEDUP_REMOVED lines=8> */
.L_x_77:


//--------------------- .text._Z18sum_kern_tile_shflILi32EEvPiS0_i --------------------------
	.section	.text._Z18sum_kern_tile_shflILi32EEvPiS0_i,"ax",@progbits
	.align	128
        .global         _Z18sum_kern_tile_shflILi32EEvPiS0_i
        .type           _Z18sum_kern_tile_shflILi32EEvPiS0_i,@function
        .size           _Z18sum_kern_tile_shflILi32EEvPiS0_i,(.L_x_78 - _Z18sum_kern_tile_shflILi32EEvPiS0_i)
        .other          _Z18sum_kern_tile_shflILi32EEvPiS0_i,@"STO_CUDA_ENTRY STV_DEFAULT"
_Z18sum_kern_tile_shflILi32EEvPiS0_i:
.text._Z18sum_kern_tile_shflILi32EEvPiS0_i:
[----:B------:R-:W-:Y:S08]  /*0000*/  LDC R1, c[0x0][0x37c] ;  /* 0x0000df00ff017b82 */ /* 0x000ff00000000800 */
[----:B------:R-:W0:Y:S01]  /*0010*/  LDC R0, c[0x0][0x390] ;  /* 0x0000e400ff007b82 */ /* 0x000e220000000800 */
[----:B------:R-:W1:Y:S01]  /*0020*/  S2R R6, SR_TID.X ;  /* 0x0000000000067919 */ /* 0x000e620000002100 */
[----:B------:R-:W2:Y:S01]  /*0030*/  LDCU.64 UR6, c[0x0][0x358] ;  /* 0x00006b00ff0677ac */ /* 0x000ea20008000a00 */
[----:B------:R-:W-:Y:S01]  /*0040*/  BSSY.RECONVERGENT B0, `(.L_x_10) ;  /* 0x0000016000007945 */ /* 0x000fe20003800200 */
[----:B------:R-:W-:-:S04]  /*0050*/  IMAD.MOV.U32 R8, RZ, RZ, RZ ;  /* 0x000000ffff087224 */ /* 0x000fc800078e00ff */
[----:B------:R-:W1:Y:S08]  /*0060*/  S2UR UR4, SR_CTAID.X ;  /* 0x00000000000479c3 */ /* 0x000e700000002500 */
[----:B------:R-:W1:Y:S01]  /*0070*/  LDC R7, c[0x0][0x360] ;  /* 0x0000d800ff077b82 */ /* 0x000e620000000800 */
[----:B0-----:R-:W-:-:S05]  /*0080*/  VIADD R2, R0, 0x3 ;  /* 0x0000000300027836 */ /* 0x001fca0000000000 */
[----:B------:R-:W-:-:S04]  /*0090*/  SHF.R.S32.HI R3, RZ, 0x1f, R2 ;  /* 0x0000001fff037819 */ /* 0x000fc80000011402 */
[----:B------:R-:W-:-:S04]  /*00a0*/  LEA.HI R3, R3, R2, RZ, 0x2 ;  /* 0x0000000203037211 */ /* 0x000fc800078f10ff */
[----:B------:R-:W-:Y:S01]  /*00b0*/  SHF.R.S32.HI R4, RZ, 0x2, R3 ;  /* 0x00000002ff047819 */ /* 0x000fe20000011403 */
[----:B-1----:R-:W-:-:S05]  /*00c0*/  IMAD R5, R7, UR4, R6 ;  /* 0x0000000407057c24 */ /* 0x002fca000f8e0206 */
[----:B------:R-:W-:-:S13]  /*00d0*/  ISETP.GE.AND P0, PT, R5, R4, PT ;  /* 0x000000040500720c */ /* 0x000fda0003f06270 */
[----:B--2---:R-:W-:Y:S05]  /*00e0*/  @P0 BRA `(.L_x_11) ;  /* 0x00000000002c0947 */ /* 0x004fea0003800000 */
[----:B------:R-:W0:Y:S01]  /*00f0*/  LDC.64 R2, c[0x0][0x388] ;  /* 0x0000e200ff027b82 */ /* 0x000e220000000a00 */
[----:B------:R-:W1:Y:S01]  /*0100*/  LDCU UR4, c[0x0][0x370] ;  /* 0x00006e00ff0477ac */ /* 0x000e620008000800 */
[----:B------:R-:W-:Y:S02]  /*0110*/  IMAD.MOV.U32 R8, RZ, RZ, RZ ;  /* 0x000000ffff087224 */ /* 0x000fe400078e00ff */
[----:B-1----:R-:W-:-:S07]  /*0120*/  IMAD R10, R7, UR4, RZ ;  /* 0x00000004070a7c24 */ /* 0x002fce000f8e02ff */
.L_x_12:
[----:B0-----:R-:W-:-:S06]  /*0130*/  IMAD.WIDE R12, R5, 0x10, R2 ;  /* 0x00000010050c7825 */ /* 0x001fcc00078e0202 */
[----:B------:R-:W2:Y:S01]  /*0140*/  LDG.E.128 R12, desc[UR6][R12.64] ;  /* 0x000000060c0c7981 */ /* 0x000ea2000c1e1d00 */
[----:B------:R-:W-:-:S05]  /*0150*/  IMAD.IADD R5, R10, 0x1, R5 ;  /* 0x000000010a057824 */ /* 0x000fca00078e0205 */
[----:B------:R-:W-:Y:S02]  /*0160*/  ISETP.GE.AND P0, PT, R5, R4, PT ;  /* 0x000000040500720c */ /* 0x000fe40003f06270 */
[----:B--2---:R-:W-:-:S04]  /*0170*/  IADD3 R8, PT, PT, R13, R12, R8 ;  /* 0x0000000c0d087210 */ /* 0x004fc80007ffe008 */
[----:B------:R-:W-:-:S07]  /*0180*/  IADD3 R8, PT, PT, R15, R8, R14 ;  /* 0x000000080f087210 */ /* 0x000fce0007ffe00e */
[----:B------:R-:W-:Y:S05]  /*0190*/  @!P0 BRA `(.L_x_12) ;  /* 0xfffffffc00e48947 */ /* 0x000fea000383ffff */
.L_x_11:
[----:B------:R-:W-:Y:S05]  /*01a0*/  BSYNC.RECONVERGENT B0 ;  /* 0x0000000000007941 */ /* 0x000fea0003800200 */
.L_x_10:
[----:B------:R-:W-:Y:S01]  /*01b0*/  IMAD.SHL.U32 R9, R5, 0x4, RZ ;  /* 0x0000000405097824 */ /* 0x000fe200078e00ff */
[----:B------:R-:W-:Y:S04]  /*01c0*/  BSSY.RECONVERGENT B0, `(.L_x_13) ;  /* 0x000005e000007945 */ /* 0x000fe80003800200 */
[----:B------:R-:W-:-:S04]  /*01d0*/  ISETP.GE.AND P0, PT, R9, R0, PT ;  /* 0x000000000900720c */ /* 0x000fc80003f06270 */
[----:B------:R-:W-:-:S13]  /*01e0*/  ISETP.NE.OR P0, PT, R5, R4, P0 ;  /* 0x000000040500720c */ /* 0x000fda0000705670 */
[----:B------:R-:W-:Y:S05]  /*01f0*/  @P0 BRA `(.L_x_14) ;  /* 0x0000000400680947 */ /* 0x000fea0003800000 */
[----:B------:R-:W-:Y:S01]  /*0200*/  IMAD.IADD R2, R9, 0x1, -R0 ;  /* 0x0000000109027824 */ /* 0x000fe200078e0a00 */
[----:B------:R-:W-:Y:S01]  /*0210*/  BSSY.RECONVERGENT B1, `(.L_x_15) ;  /* 0x0000028000017945 */ /* 0x000fe20003800200 */
[----:B------:R-:W-:-:S03]  /*0220*/  IMAD.IADD R10, R0, 0x1, -R9 ;  /* 0x00000001000a7824 */ /* 0x000fc600078e0a09 */
[----:B------:R-:W-:Y:S02]  /*0230*/  ISETP.GT.U32.AND P1, PT, R2, -0x10, PT ;  /* 0xfffffff00200780c */ /* 0x000fe40003f24070 */
[----:B------:R-:W-:-:S04]  /*0240*/  LOP3.LUT R24, R10, 0xf, RZ, 0xc0, !PT ;  /* 0x0000000f0a187812 */ /* 0x000fc800078ec0ff */
[----:B------:R-:W-:-:S07]  /*0250*/  ISETP.NE.AND P0, PT, R24, RZ, PT ;  /* 0x000000ff1800720c */ /* 0x000fce0003f05270 */
[----:B------:R-:W-:Y:S06]  /*0260*/  @P1 BRA `(.L_x_16) ;  /* 0x0000000000881947 */ /* 0x000fec0003800000 */
[----:B------:R-:W0:Y:S01]  /*0270*/  LDC.64 R2, c[0x0][0x388] ;  /* 0x0000e200ff027b82 */ /* 0x000e220000000a00 */
[----:B------:R-:W-:-:S05]  /*0280*/  LOP3.LUT R11, R10, 0xfffffff0, RZ, 0xc0, !PT ;  /* 0xfffffff00a0b7812 */ /* 0x000fca00078ec0ff */
[----:B------:R-:W-:Y:S01]  /*0290*/  IMAD.MOV R11, RZ, RZ, -R11 ;  /* 0x000000ffff0b7224 */ /* 0x000fe200078e0a0b */
[----:B0-----:R-:W-:-:S05]  /*02a0*/  IADD3 R2, P1, PT, R2, 0x20, RZ ;  /* 0x0000002002027810 */ /* 0x001fca0007f3e0ff */
[----:B------:R-:W-:-:S08]  /*02b0*/  IMAD.X R3, RZ, RZ, R3, P1 ;  /* 0x000000ffff037224 */ /* 0x000fd000008e0603 */
.L_x_17:
[----:B------:R-:W-:-:S05]  /*02c0*/  IMAD.WIDE R4, R9, 0x4, R2 ;  /* 0x0000000409047825 */ /* 0x000fca00078e0202 */
[----:B------:R-:W2:Y:S04]  /*02d0*/  LDG.E R21, desc[UR6][R4.64+-0x20] ;  /* 0xffffe00604157981 */ /* 0x000ea8000c1e1900 */
[----:B------:R-:W2:Y:S04]  /*02e0*/  LDG.E R20, desc[UR6][R4.64+-0x1c] ;  /* 0xffffe40604147981 */ /* 0x000ea8000c1e1900 */
[----:B------:R-:W3:Y:S04]  /*02f0*/  LDG.E R25, desc[UR6][R4.64+-0x18] ;  /* 0xffffe80604197981 */ /* 0x000ee8000c1e1900 */
[----:B------:R-:W3:Y:S04]  /*0300*/  LDG.E R26, desc[UR6][R4.64+-0x14] ;  /* 0xffffec06041a7981 */ /* 0x000ee8000c1e1900 */
[----:B------:R-:W4:Y:S04]  /*0310*/  LDG.E R19, desc[UR6][R4.64+-0x10] ;  /* 0xfffff00604137981 */ /* 0x000f28000c1e1900 */
[----:B------:R-:W4:Y:S04]  /*0320*/  LDG.E R18, desc[UR6][R4.64+-0xc] ;  /* 0xfffff40604127981 */ /* 0x000f28000c1e1900 */
[----:B------:R-:W5:Y:S04]  /*0330*/  LDG.E R17, desc[UR6][R4.64+-0x8] ;  /* 0xfffff80604117981 */ /* 0x000f68000c1e1900 */
[----:B------:R-:W5:Y:S04]  /*0340*/  LDG.E R16, desc[UR6][R4.64+-0x4] ;  /* 0xfffffc0604107981 */ /* 0x000f68000c1e1900 */
[----:B------:R-:W5:Y:S04]  /*0350*/  LDG.E R15, desc[UR6][R4.64] ;  /* 0x00000006040f7981 */ /* 0x000f68000c1e1900 */
[----:B------:R-:W5:Y:S04]  /*0360*/  LDG.E R14, desc[UR6][R4.64+0x4] ;  /* 0x00000406040e7981 */ /* 0x000f68000c1e1900 */
[----:B------:R-:W5:Y:S04]  /*0370*/  LDG.E R13, desc[UR6][R4.64+0x8] ;  /* 0x00000806040d7981 */ /* 0x000f68000c1e1900 */
[----:B------:R-:W5:Y:S04]  /*0380*/  LDG.E R12, desc[UR6][R4.64+0xc] ;  /* 0x00000c06040c7981 */ /* 0x000f68000c1e1900 */
[----:B------:R-:W5:Y:S01]  /*0390*/  LDG.E R23, desc[UR6][R4.64+0x1c] ;  /* 0x00001c0604177981 */ /* 0x000f62000c1e1900 */
[----:B--2---:R-:W-:-:S03]  /*03a0*/  IADD3 R22, PT, PT, R20, R21, R8 ;  /* 0x0000001514167210 */ /* 0x004fc60007ffe008 */
[----:B------:R-:W2:Y:S04]  /*03b0*/  LDG.E R21, desc[UR6][R4.64+0x10] ;  /* 0x0000100604157981 */ /* 0x000ea8000c1e1900 */
[----:B------:R-:W2:Y:S04]  /*03c0*/  LDG.E R20, desc[UR6][R4.64+0x14] ;  /* 0x0000140604147981 */ /* 0x000ea8000c1e1900 */
[----:B------:R-:W2:Y:S01]  /*03d0*/  LDG.E R8, desc[UR6][R4.64+0x18] ;  /* 0x0000180604087981 */ /* 0x000ea2000c1e1900 */
[----:B---3--:R-:W-:Y:S01]  /*03e0*/  IADD3 R22, PT, PT, R26, R25, R22 ;  /* 0x000000191a167210 */ /* 0x008fe20007ffe016 */
[----:B------:R-:W-:-:S03]  /*03f0*/  VIADD R11, R11, 0x10 ;  /* 0x000000100b0b7836 */ /* 0x000fc60000000000 */
[----:B----4-:R-:W-:Y:S02]  /*0400*/  IADD3 R18, PT, PT, R18, R19, R22 ;  /* 0x0000001312127210 */ /* 0x010fe40007ffe016 */
[----:B------:R-:W-:Y:S02]  /*0410*/  ISETP.NE.AND P1, PT, R11, RZ, PT ;  /* 0x000000ff0b00720c */ /* 0x000fe40003f25270 */
[----:B-----5:R-:W-:-:S04]  /*0420*/  IADD3 R16, PT, PT, R16, R17, R18 ;  /* 0x0000001110107210 */ /* 0x020fc80007ffe012 */
[----:B------:R-:W-:-:S04]  /*0430*/  IADD3 R14, PT, PT, R14, R15, R16 ;  /* 0x0000000f0e0e7210 */ /* 0x000fc80007ffe010 */
[----:B------:R-:W-:Y:S01]  /*0440*/  IADD3 R12, PT, PT, R12, R13, R14 ;  /* 0x0000000d0c0c7210 */ /* 0x000fe20007ffe00e */
[----:B------:R-:W-:-:S03]  /*0450*/  VIADD R9, R9, 0x10 ;  /* 0x0000001009097836 */ /* 0x000fc60000000000 */
[----:B--2---:R-:W-:-:S04]  /*0460*/  IADD3 R12, PT, PT, R20, R21, R12 ;  /* 0x00000015140c7210 */ /* 0x004fc80007ffe00c */
[----:B------:R-:W-:Y:S01]  /*0470*/  IADD3 R8, PT, PT, R23, R8, R12 ;  /* 0x0000000817087210 */ /* 0x000fe20007ffe00c */
[----:B------:R-:W-:Y:S06]  /*0480*/  @P1 BRA `(.L_x_17) ;  /* 0xfffffffc008c1947 */ /* 0x000fec000383ffff */
.L_x_16:
[----:B------:R-:W-:Y:S05]  /*0490*/  BSYNC.RECONVERGENT B1 ;  /* 0x0000000000017941 */ /* 0x000fea0003800200 */
.L_x_15:
[----:B------:R-:W-:Y:S05]  /*04a0*/  @!P0 BRA `(.L_x_14) ;  /* 0x0000000000bc8947 */ /* 0x000fea0003800000 */
[----:B------:R-:W-:Y:S01]  /*04b0*/  ISETP.GE.U32.AND P0, PT, R24, 0x8, PT ;  /* 0x000000081800780c */ /* 0x000fe20003f06070 */
[----:B------:R-:W-:Y:S01]  /*04c0*/  BSSY.RECONVERGENT B1, `(.L_x_18) ;  /* 0x0000013000017945 */ /* 0x000fe20003800200 */
[----:B------:R-:W-:-:S04]  /*04d0*/  LOP3.LUT R16, R10, 0x7, RZ, 0xc0, !PT ;  /* 0x000000070a107812 */ /* 0x000fc800078ec0ff */
[----:B------:R-:W-:-:S07]  /*04e0*/  ISETP.NE.AND P1, PT, R16, RZ, PT ;  /* 0x000000ff1000720c */ /* 0x000fce0003f25270 */
[----:B------:R-:W-:Y:S06]  /*04f0*/  @!P0 BRA `(.L_x_19) ;  /* 0x00000000003c8947 */ /* 0x000fec0003800000 */
[----:B------:R-:W0:Y:S02]  /*0500*/  LDC.64 R2, c[0x0][0x388] ;  /* 0x0000e200ff027b82 */ /* 0x000e240000000a00 */
[----:B0-----:R-:W-:-:S05]  /*0510*/  IMAD.WIDE R2, R9, 0x4, R2 ;  /* 0x0000000409027825 */ /* 0x001fca00078e0202 */
[----:B------:R-:W2:Y:S04]  /*0520*/  LDG.E R5, desc[UR6][R2.64] ;  /* 0x0000000602057981 */ /* 0x000ea8000c1e1900 */
[----:B------:R-:W2:Y:S04]  /*0530*/  LDG.E R4, desc[UR6][R2.64+0x4] ;  /* 0x0000040602047981 */ /* 0x000ea8000c1e1900 */
[----:B------:R-:W3:Y:S04]  /*0540*/  LDG.E R11, desc[UR6][R2.64+0x8] ;  /* 0x00000806020b7981 */ /* 0x000ee8000c1e1900 */
[----:B------:R-:W3:Y:S04]  /*0550*/  LDG.E R10, desc[UR6][R2.64+0xc] ;  /* 0x00000c06020a7981 */ /* 0x000ee8000c1e1900 */
[----:B------:R-:W4:Y:S04]  /*0560*/  LDG.E R13, desc[UR6][R2.64+0x10] ;  /* 0x00001006020d7981 */ /* 0x000f28000c1e1900 */
[----:B------:R-:W4:Y:S04]  /*0570*/  LDG.E R12, desc[UR6][R2.64+0x14] ;  /* 0x00001406020c7981 */ /* 0x000f28000c1e1900 */
[----:B------:R-:W5:Y:S04]  /*0580*/  LDG.E R15, desc[UR6][R2.64+0x18] ;  /* 0x00001806020f7981 */ /* 0x000f68000c1e1900 */
[----:B------:R-:W5:Y:S01]  /*0590*/  LDG.E R14, desc[UR6][R2.64+0x1c] ;  /* 0x00001c06020e7981 */ /* 0x000f62000c1e1900 */
[----:B------:R-:W-:Y:S01]  /*05a0*/  VIADD R9, R9, 0x8 ;  /* 0x0000000809097836 */ /* 0x000fe20000000000 */
[----:B--2---:R-:W-:-:S04]  /*05b0*/  IADD3 R4, PT, PT, R4, R5, R8 ;  /* 0x0000000504047210 */ /* 0x004fc80007ffe008 */
[----:B---3--:R-:W-:-:S04]  /*05c0*/  IADD3 R4, PT, PT, R10, R11, R4 ;  /* 0x0000000b0a047210 */ /* 0x008fc80007ffe004 */
[----:B----4-:R-:W-:-:S04]  /*05d0*/  IADD3 R4, PT, PT, R12, R13, R4 ;  /* 0x0000000d0c047210 */ /* 0x010fc80007ffe004 */
[----:B-----5:R-:W-:-:S07]  /*05e0*/  IADD3 R8, PT, PT, R14, R15, R4 ;  /* 0x0000000f0e087210 */ /* 0x020fce0007ffe004 */
.L_x_19:
[----:B------:R-:W-:Y:S05]  /*05f0*/  BSYNC.RECONVERGENT B1 ;  /* 0x0000000000017941 */ /* 0x000fea0003800200 */
.L_x_18:
        /* <DEDUP_REMOVED lines=11> */
[----:B------:R-:W3:Y:S01]  /*06b0*/  LDG.E R10, desc[UR6][R2.64+0xc] ;  /* 0x00000c06020a7981 */ /* 0x000ee2000c1e1900 */
[----:B------:R-:W-:Y:S01]  /*06c0*/  VIADD R9, R9, 0x4 ;  /* 0x0000000409097836 */ /* 0x000fe20000000000 */
[----:B--2---:R-:W-:-:S04]  /*06d0*/  IADD3 R4, PT, PT, R4, R5, R8 ;  /* 0x0000000504047210 */ /* 0x004fc80007ffe008 */
[----:B---3--:R-:W-:-:S07]  /*06e0*/  IADD3 R8, PT, PT, R10, R11, R4 ;  /* 0x0000000b0a087210 */ /* 0x008fce0007ffe004 */
.L_x_21:
[----:B------:R-:W-:Y:S05]  /*06f0*/  BSYNC.RECONVERGENT B1 ;  /* 0x0000000000017941 */ /* 0x000fea0003800200 */
.L_x_20:
[----:B------:R-:W-:Y:S05]  /*0700*/  @!P1 BRA `(.L_x_14) ;  /* 0x0000000000249947 */ /* 0x000fea0003800000 */
[----:B------:R-:W0:Y:S01]  /*0710*/  LDC.64 R4, c[0x0][0x388] ;  /* 0x0000e200ff047b82 */ /* 0x000e220000000a00 */
[----:B------:R-:W-:-:S07]  /*0720*/  IMAD.MOV R0, RZ, RZ, -R0 ;  /* 0x000000ffff007224 */ /* 0x000fce00078e0a00 */
.L_x_22:
[----:B0-----:R-:W-:-:S06]  /*0730*/  IMAD.WIDE R2, R9, 0x4, R4 ;  /* 0x0000000409027825 */ /* 0x001fcc00078e0204 */
[----:B------:R-:W2:Y:S01]  /*0740*/  LDG.E R3, desc[UR6][R2.64] ;  /* 0x0000000602037981 */ /* 0x000ea2000c1e1900 */
[----:B------:R-:W-:Y:S02]  /*0750*/  VIADD R0, R0, 0x1 ;  /* 0x0000000100007836 */ /* 0x000fe40000000000 */
[----:B------:R-:W-:-:S03]  /*0760*/  VIADD R9, R9, 0x1 ;  /* 0x0000000109097836 */ /* 0x000fc60000000000 */
[----:B------:R-:W-:Y:S01]  /*0770*/  ISETP.NE.AND P0, PT, R0, RZ, PT ;  /* 0x000000ff0000720c */ /* 0x000fe20003f05270 */
[----:B--2---:R-:W-:-:S12]  /*0780*/  IMAD.IADD R8, R3, 0x1, R8 ;  /* 0x0000000103087824 */ /* 0x004fd800078e0208 */
[----:B------:R-:W-:Y:S05]  /*0790*/  @P0 BRA `(.L_x_22) ;  /* 0xfffffffc00e40947 */ /* 0x000fea000383ffff */
.L_x_14:
[----:B------:R-:W-:Y:S05]  /*07a0*/  BSYNC.RECONVERGENT B0 ;  /* 0x0000000000007941 */ /* 0x000fea0003800200 */
.L_x_13:
[----:B------:R-:W0:Y:S01]  /*07b0*/  SHFL.DOWN PT, R3, R8, 0x10, 0x1f ;  /* 0x0a001f0008037f89 */ /* 0x000e2200000e0000 */
[----:B------:R-:W1:Y:S01]  /*07c0*/  LDCU UR4, c[0x0][0x364] ;  /* 0x00006c80ff0477ac */ /* 0x000e620008000800 */
[----:B------:R-:W1:Y:S01]  /*07d0*/  S2R R4, SR_TID.Y ;  /* 0x0000000000047919 */ /* 0x000e620000002200 */
[----:B------:R-:W1:Y:S01]  /*07e0*/  S2R R9, SR_TID.Z ;  /* 0x0000000000097919 */ /* 0x000e620000002300 */
[----:B0-----:R-:W-:-:S05]  /*07f0*/  IMAD.IADD R3, R3, 0x1, R8 ;  /* 0x0000000103037824 */ /* 0x001fca00078e0208 */
[----:B------:R-:W0:Y:S01]  /*0800*/  SHFL.DOWN PT, R0, R3, 0x8, 0x1f ;  /* 0x09001f0003007f89 */ /* 0x000e2200000e0000 */
[----:B-1----:R-:W-:-:S04]  /*0810*/  IMAD R4, R9, UR4, R4 ;  /* 0x0000000409047c24 */ /* 0x002fc8000f8e0204 */
[----:B------:R-:W-:-:S05]  /*0820*/  IMAD R4, R4, R7, R6 ;  /* 0x0000000704047224 */ /* 0x000fca00078e0206 */
[----:B------:R-:W-:Y:S01]  /*0830*/  LOP3.LUT P0, RZ, R4, 0x1f, RZ, 0xc0, !PT ;  /* 0x0000001f04ff7812 */ /* 0x000fe2000780c0ff */
[----:B0-----:R-:W-:-:S05]  /*0840*/  IMAD.IADD R0, R3, 0x1, R0 ;  /* 0x0000000103007824 */ /* 0x001fca00078e0200 */
[----:B------:R-:W0:Y:S02]  /*0850*/  SHFL.DOWN PT, R5, R0, 0x4, 0x1f ;  /* 0x08801f0000057f89 */ /* 0x000e2400000e0000 */
[----:B0-----:R-:W-:-:S05]  /*0860*/  IMAD.IADD R5, R0, 0x1, R5 ;  /* 0x0000000100057824 */ /* 0x001fca00078e0205 */
[----:B------:R-:W0:Y:S02]  /*0870*/  SHFL.DOWN PT, R2, R5, 0x2, 0x1f ;  /* 0x08401f0005027f89 */ /* 0x000e2400000e0000 */
[----:B0-----:R-:W-:-:S05]  /*0880*/  IMAD.IADD R2, R5, 0x1, R2 ;  /* 0x0000000105027824 */ /* 0x001fca00078e0202 */
[----:B------:R0:W1:Y:S01]  /*0890*/  SHFL.DOWN PT, R3, R2, 0x1, 0x1f ;  /* 0x08201f0002037f89 */ /* 0x00006200000e0000 */
[----:B------:R-:W-:Y:S05]  /*08a0*/  @P0 EXIT ;  /* 0x000000000000094d */ /* 0x000fea0003800000 */
[----:B------:R-:W2:Y:S01]  /*08b0*/  S2R R4, SR_LANEID ;  /* 0x0000000000047919 */ /* 0x000ea20000000000 */
[----:B-1----:R-:W-:Y:S01]  /*08c0*/  IMAD.IADD R0, R2, 0x1, R3 ;  /* 0x0000000102007824 */ /* 0x002fe200078e0203 */
[----:B------:R-:W-:Y:S01]  /*08d0*/  VOTEU.ANY UR4, UPT, PT ;  /* 0x0000000000047886 */ /* 0x000fe200038e0100 */
[----:B0-----:R-:W0:Y:S01]  /*08e0*/  LDC.64 R2, c[0x0][0x380] ;  /* 0x0000e000ff027b82 */ /* 0x001e220000000a00 */
[----:B------:R-:W-:-:S07]  /*08f0*/  UFLO.U32 UR4, UR4 ;  /* 0x00000004000472bd */ /* 0x000fce00080e0000 */
[----:B------:R-:W1:Y:S02]  /*0900*/  REDUX.SUM UR5, R0 ;  /* 0x00000000000573c4 */ /* 0x000e64000000c000 */
[----:B-1----:R-:W-:Y:S01]  /*0910*/  IMAD.U32 R5, RZ, RZ, UR5 ;  /* 0x00000005ff057e24 */ /* 0x002fe2000f8e00ff */
[----:B--2---:R-:W-:-:S13]  /*0920*/  ISETP.EQ.U32.AND P0, PT, R4, UR4, PT ;  /* 0x0000000404007c0c */ /* 0x004fda000bf02070 */
[----:B0-----:R-:W-:Y:S01]  /*0930*/  @P0 REDG.E.ADD.STRONG.GPU desc[UR6][R2.64], R5 ;  /* 0x000000050200098e */ /* 0x001fe2000c12e106 */
[----:B------:R-:W-:Y:S05]  /*0940*/  EXIT ;  /* 0x000000000000794d */ /* 0x000fea0003800000 */
.L_x_23:
        /* <DEDUP_REMOVED lines=11> */
.L_x_78:


//--------------------- .text._Z20sum_kernel_by_tile32PiS_i --------------------------
	.section	.text._Z20sum_kernel_by_tile32PiS_i,"ax",@progbits
	.align	128
        .global         _Z20sum_kernel_by_tile32PiS_i
        .type           _Z20sum_kernel_by_tile32PiS_i,@function
        .size           _Z20sum_kernel_by_tile32PiS_i,(.L_x_79 - _Z20sum_kernel_by_tile32PiS_i)
        .other          _Z20sum_kernel_by_tile32PiS_i,@"STO_CUDA_ENTRY STV_DEFAULT"
_Z20sum_kernel_by_tile32PiS_i:
.text._Z20sum_kernel_by_tile32PiS_i:
        /* <DEDUP_REMOVED lines=19> */
.L_x_26:
[----:B0-----:R-:W-:-:S06]  /*0130*/  IMAD.WIDE R12, R5, 0x10, R2 ;  /* 0x00000010050c7825 */ /* 0x001fcc00078e0202 */
[----:B------:R-:W2:Y:S01]  /*0140*/  LDG.E.128 R12, desc[UR6][R12.64] ;  /* 0x000000060c0c7981 */ /* 0x000ea2000c1e1d00 */
[----:B------:R-:W-:-:S05]  /*0150*/  IMAD.IADD R5, R10, 0x1, R5 ;  /* 0x000000010a057824 */ /* 0x000fca00078e0205 */
[----:B------:R-:W-:Y:S02]  /*0160*/  ISETP.GE.AND P0, PT, R5, R4, PT ;  /* 0x000000040500720c */ /* 0x000fe40003f06270 */
[----:B--2---:R-:W-:-:S04]  /*0170*/  IADD3 R8, PT, PT, R13, R12, R8 ;  /* 0x0000000c0d087210 */ /* 0x004fc80007ffe008 */
[----:B------:R-:W-:-:S07]  /*0180*/  IADD3 R8, PT, PT, R15, R8, R14 ;  /* 0x000000080f087210 */ /* 0x000fce0007ffe00e */
[----:B------:R-:W-:Y:S05]  /*0190*/  @!P0 BRA `(.L_x_26) ;  /* 0xfffffffc00e48947 */ /* 0x000fea000383ffff */
.L_x_25:
[----:B------:R-:W-:Y:S05]  /*01a0*/  BSYNC.RECONVERGENT B0 ;  /* 0x0000000000007941 */ /* 0x000fea0003800200 */
.L_x_24:
        /* <DEDUP_REMOVED lines=17> */
.L_x_31:
        /* <DEDUP_REMOVED lines=29> */
.L_x_30:
[----:B------:R-:W-:Y:S05]  /*0490*/  BSYNC.RECONVERGENT B1 ;  /* 0x0000000000017941 */ /* 0x000fea0003800200 */
.L_x_29:
        /* <DEDUP_REMOVED lines=21> */
.L_x_33:
[----:B------:R-:W-:Y:S05]  /*05f0*/  BSYNC.RECONVERGENT B1 ;  /* 0x0000000000017941 */ /* 0x000fea0003800200 */
.L_x_32:
        /* <DEDUP_REMOVED lines=15> */
.L_x_35:
[----:B------:R-:W-:Y:S05]  /*06f0*/  BSYNC.RECONVERGENT B1 ;  /* 0x0000000000017941 */ /* 0x000fea0003800200 */
.L_x_34:
[----:B------:R-:W-:Y:S05]  /*0700*/  @!P1 BRA `(.L_x_28) ;  /* 0x0000000000249947 */ /* 0x000fea0003800000 */
[----:B------:R-:W0:Y:S01]  /*0710*/  LDC.64 R4, c[0x0][0x388] ;  /* 0x0000e200ff047b82 */ /* 0x000e220000000a00 */
[----:B------:R-:W-:-:S07]  /*0720*/  IMAD.MOV R0, RZ, RZ, -R0 ;  /* 0x000000ffff007224 */ /* 0x000fce00078e0a00 */
.L_x_36:
[----:B0-----:R-:W-:-:S06]  /*0730*/  IMAD.WIDE R2, R9, 0x4, R4 ;  /* 0x0000000409027825 */ /* 0x001fcc00078e0204 */
[----:B------:R-:W2:Y:S01]  /*0740*/  LDG.E R3, desc[UR6][R2.64] ;  /* 0x0000000602037981 */ /* 0x000ea2000c1e1900 */
[----:B------:R-:W-:Y:S02]  /*0750*/  VIADD R0, R0, 0x1 ;  /* 0x0000000100007836 */ /* 0x000fe40000000000 */
[----:B------:R-:W-:-:S03]  /*0760*/  VIADD R9, R9, 0x1 ;  /* 0x0000000109097836 */ /* 0x000fc60000000000 */
[----:B------:R-:W-:Y:S01]  /*0770*/  ISETP.NE.AND P0, PT, R0, RZ, PT ;  /* 0x000000ff0000720c */ /* 0x000fe20003f05270 */
[----:B--2---:R-:W-:-:S12]  /*0780*/  IMAD.IADD R8, R3, 0x1, R8 ;  /* 0x0000000103087824 */ /* 0x004fd800078e0208 */
[----:B------:R-:W-:Y:S05]  /*0790*/  @P0 BRA `(.L_x_36) ;  /* 0xfffffffc00e40947 */ /* 0x000fea000383ffff */
.L_x_28:
[----:B------:R-:W-:Y:S05]  /*07a0*/  BSYNC.RECONVERGENT B0 ;  /* 0x0000000000007941 */ /* 0x000fea0003800200 */
.L_x_27:
[----:B------:R-:W0:Y:S01]  /*07b0*/  S2R R0, SR_TID.Y ;  /* 0x0000000000007919 */ /* 0x000e220000002200 */
[----:B------:R-:W0:Y:S01]  /*07c0*/  LDCU UR4, c[0x0][0x364] ;  /* 0x00006c80ff0477ac */ /* 0x000e220008000800 */
[----:B------:R-:W-:Y:S01]  /*07d0*/  BSSY B0, `(.L_x_37) ;  /* 0x000002d000007945 */ /* 0x000fe20003800000 */
[----:B------:R-:W0:Y:S01]  /*07e0*/  S2R R3, SR_TID.Z ;  /* 0x0000000000037919 */ /* 0x000e220000002300 */
[----:B------:R-:W1:Y:S01]  /*07f0*/  LDCU UR5, c[0x0][0x368] ;  /* 0x00006d00ff0577ac */ /* 0x000e620008000800 */
[----:B------:R-:W2:Y:S01]  /*0800*/  S2R R5, SR_LTMASK ;  /* 0x0000000000057919 */ /* 0x000ea20000003900 */
[----:B0-----:R-:W-:Y:S02]  /*0810*/  IMAD R0, R3, UR4, R0 ;  /* 0x0000000403007c24 */ /* 0x001fe4000f8e0200 */
[----:B------:R-:W-:Y:S02]  /*0820*/  IMAD.MOV.U32 R3, RZ, RZ, -0x1 ;  /* 0xffffffffff037424 */ /* 0x000fe400078e00ff */
[----:B------:R-:W-:-:S02]  /*0830*/  IMAD R0, R0, R7, R6 ;  /* 0x0000000700007224 */ /* 0x000fc400078e0206 */
[----:B------:R-:W-:-:S03]  /*0840*/  IMAD R7, R7, UR4, RZ ;  /* 0x0000000407077c24 */ /* 0x000fc6000f8e02ff */
[----:B------:R-:W-:-:S05]  /*0850*/  LOP3.LUT R0, R0, 0x3fffffe0, RZ, 0xc0, !PT ;  /* 0x3fffffe000007812 */ /* 0x000fca00078ec0ff */
[----:B-1----:R-:W-:-:S05]  /*0860*/  IMAD R7, R7, UR5, -R0 ;  /* 0x0000000507077c24 */ /* 0x002fca000f8e0a00 */
[----:B------:R-:W-:-:S05]  /*0870*/  VIMNMX.U32 R2, PT, PT, R7, 0x20, !PT ;  /* 0x0000002007027848 */ /* 0x000fca0007fe0000 */
[----:B------:R-:W-:-:S05]  /*0880*/  IMAD.IADD R2, R2, 0x1, -R7 ;  /* 0x0000000102027824 */ /* 0x000fca00078e0a07 */
[----:B------:R-:W-:-:S04]  /*0890*/  SHF.R.U32.HI R2, RZ, R2, R3 ;  /* 0x00000002ff027219 */ /* 0x000fc80000011603 */
[----:B------:R-:W0:Y:S01]  /*08a0*/  POPC R3, R2 ;  /* 0x0000000200037309 */ /* 0x000e220000000000 */
[----:B--2---:R-:W-:Y:S02]  /*08b0*/  LOP3.LUT R4, R5, R2, RZ, 0xc0, !PT ;  /* 0x0000000205047212 */ /* 0x004fe400078ec0ff */
[----:B0-----:R-:W-:-:S13]  /*08c0*/  ISETP.GE.U32.AND P0, PT, R3, 0x2, PT ;  /* 0x000000020300780c */ /* 0x001fda0003f06070 */
[----:B------:R-:W-:Y:S05]  /*08d0*/  @!P0 BRA `(.L_x_38) ;  /* 0x0000000000708947 */ /* 0x000fea0003800000 */
[----:B------:R-:W0:Y:S01]  /*08e0*/  S2UR UR5, SR_CgaCtaId ;  /* 0x00000000000579c3 */ /* 0x000e220000008800 */
[----:B------:R-:W1:Y:S01]  /*08f0*/  POPC R5, R4 ;  /* 0x0000000400057309 */ /* 0x000e620000000000 */
[----:B------:R-:W-:Y:S01]  /*0900*/  UMOV UR4, 0x400 ;  /* 0x0000040000047882 */ /* 0x000fe20000000000 */
[----:B------:R-:W-:Y:S02]  /*0910*/  SHF.R.U32.HI R6, RZ, 0x1, R3 ;  /* 0x00000001ff067819 */ /* 0x000fe40000011603 */
[----:B------:R-:W-:-:S05]  /*0920*/  LOP3.LUT R3, R3, 0x1, RZ, 0xc0, !PT ;  /* 0x0000000103037812 */ /* 0x000fca00078ec0ff */
[----:B------:R-:W-:Y:S01]  /*0930*/  IMAD.IADD R10, R3, 0x1, R6 ;  /* 0x00000001030a7824 */ /* 0x000fe200078e0206 */
[----:B0-----:R-:W-:-:S06]  /*0940*/  ULEA UR4, UR5, UR4, 0x18 ;  /* 0x0000000405047291 */ /* 0x001fcc000f8ec0ff */
[----:B------:R-:W-:-:S05]  /*0950*/  LEA R0, R0, UR4, 0x2 ;  /* 0x0000000400007c11 */ /* 0x000fca000f8e10ff */
[----:B-1----:R-:W-:-:S07]  /*0960*/  IMAD R3, R5, 0x4, R0 ;  /* 0x0000000405037824 */ /* 0x002fce00078e0200 */
.L_x_40:
[----:B------:R-:W0:Y:S08]  /*0970*/  MATCH.ANY R7, R2 ;  /* 0x00000000020773a1 */ /* 0x000e3000000e8000 */
[----:B------:R-:W1:Y:S01]  /*0980*/  REDUX.OR UR4, R2 ;  /* 0x00000000020473c4 */ /* 0x000e620000004000 */
[----:B------:R2:W-:Y:S01]  /*0990*/  STS [R3], R8 ;  /* 0x0000000803007388 */ /* 0x0005e20000000800 */
[----:B------:R-:W-:-:S02]  /*09a0*/  VOTEU.ANY UR5, UPT, PT ;  /* 0x0000000000057886 */ /* 0x000fc400038e0100 */
[----:B0-----:R-:W-:-:S13]  /*09b0*/  LOP3.LUT P0, RZ, R2, UR5, R7, 0x40, !PT ;  /* 0x0000000502ff7c12 */ /* 0x001fda000f804007 */
[----:B-12---:R-:W-:Y:S05]  /*09c0*/  @!P0 BRA.DIV UR4, `(.L_x_39) ;  /* 0x0000000204648947 */ /* 0x006fea000b800000 */
[----:B------:R-:W-:Y:S01]  /*09d0*/  ISETP.GT.U32.AND P0, PT, R6, R5, PT ;  /* 0x000000050600720c */ /* 0x000fe20003f04070 */
[----:B------:R-:W-:Y:S01]  /*09e0*/  NOP ;  /* 0x0000000000007918 */ /* 0x000fe20000000000 */
[----:B------:R-:W-:Y:S02]  /*09f0*/  LOP3.LUT R9, R10, 0x1, RZ, 0xc0, !PT ;  /* 0x000000010a097812 */ /* 0x000fe400078ec0ff */
[----:B------:R-:W-:-:S09]  /*0a00*/  SHF.R.U32.HI R6, RZ, 0x1, R10 ;  /* 0x00000001ff067819 */ /* 0x000fd2000001160a */
[----:B------:R-:W-:Y:S02]  /*0a10*/  @P0 IMAD R0, R10, 0x4, R3 ;  /* 0x000000040a000824 */ /* 0x000fe400078e0203 */
[----:B------:R-:W-:-:S03]  /*0a20*/  IMAD.IADD R9, R6, 0x1, R9 ;  /* 0x0000000106097824 */ /* 0x000fc600078e0209 */
[----:B------:R-:W0:Y:S02]  /*0a30*/  @P0 LDS R7, [R0] ;  /* 0x0000000000070984 */ /* 0x000e240000000800 */
[----:B0-----:R-:W-:-:S04]  /*0a40*/  @P0 IMAD.IADD R7, R8, 0x1, R7 ;  /* 0x0000000108070824 */ /* 0x001fc800078e0207 */
[----:B------:R-:W-:Y:S01]  /*0a50*/  @P0 IMAD.MOV.U32 R8, RZ, RZ, R7 ;  /* 0x000000ffff080224 */ /* 0x000fe200078e0007 */
[----:B------:R-:W-:-:S06]  /*0a60*/  NOP ;  /* 0x0000000000007918 */ /* 0x000fcc0000000000 */
.L_x_45:
[----:B------:R-:W-:Y:S01]  /*0a70*/  ISETP.GT.U32.AND P0, PT, R10, 0x1, PT ;  /* 0x000000010a00780c */ /* 0x000fe20003f04070 */
[----:B------:R-:W-:-:S12]  /*0a80*/  IMAD.MOV.U32 R10, RZ, RZ, R9 ;  /* 0x000000ffff0a7224 */ /* 0x000fd800078e0009 */
[----:B------:R-:W-:Y:S05]  /*0a90*/  @P0 BRA `(.L_x_40) ;  /* 0xfffffffc00b40947 */ /* 0x000fea000383ffff */
.L_x_38:
[----:B------:R-:W-:Y:S05]  /*0aa0*/  BSYNC B0 ;  /* 0x0000000000007941 */ /* 0x000fea0003800000 */
.L_x_37:
[----:B------:R-:W-:-:S13]  /*0ab0*/  ISETP.NE.AND P0, PT, R4, RZ, PT ;  /* 0x000000ff0400720c */ /* 0x000fda0003f05270 */
[----:B------:R-:W-:Y:S05]  /*0ac0*/  @P0 EXIT ;  /* 0x000000000000094d */ /* 0x000fea0003800000 */
[----:B------:R-:W0:Y:S01]  /*0ad0*/  S2R R0, SR_LANEID ;  /* 0x0000000000007919 */ /* 0x000e220000000000 */
[----:B------:R-:W1:Y:S08]  /*0ae0*/  REDUX.SUM UR5, R8 ;  /* 0x00000000080573c4 */ /* 0x000e70000000c000 */
[----:B------:R-:W2:Y:S01]  /*0af0*/  LDC.64 R2, c[0x0][0x380] ;  /* 0x0000e000ff027b82 */ /* 0x000ea20000000a00 */
[----:B------:R-:W-:-:S02]  /*0b00*/  VOTEU.ANY UR4, UPT, PT ;  /* 0x0000000000047886 */ /* 0x000fc400038e0100 */
[----:B------:R-:W-:Y:S01]  /*0b10*/  UFLO.U32 UR4, UR4 ;  /* 0x00000004000472bd */ /* 0x000fe200080e0000 */
[----:B-1----:R-:W-:-:S05]  /*0b20*/  IMAD.U32 R5, RZ, RZ, UR5 ;  /* 0x00000005ff057e24 */ /* 0x002fca000f8e00ff */
[----:B0-----:R-:W-:-:S13]  /*0b30*/  ISETP.EQ.U32.AND P0, PT, R0, UR4, PT ;  /* 0x0000000400007c0c */ /* 0x001fda000bf02070 */
[----:B--2---:R-:W-:Y:S01]  /*0b40*/  @P0 REDG.E.ADD.STRONG.GPU desc[UR6][R2.64], R5 ;  /* 0x000000050200098e */ /* 0x004fe2000c12e106 */
[----:B------:R-:W-:Y:S05]  /*0b50*/  EXIT ;  /* 0x000000000000794d */ /* 0x000fea0003800000 */
.L_x_39:
[----:B------:R-:W-:Y:S01]  /*0b60*/  ISETP.GT.U32.AND P0, PT, R6, R5, PT ;  /* 0x000000050600720c */ /* 0x000fe20003f04070 */
[----:B------:R-:W-:-:S12]  /*0b70*/  BSSY B1, `(.L_x_41) ;  /* 0x0000005000017945 */ /* 0x000fd80003800000 */
[----:B------:R-:W-:-:S07]  /*0b80*/  @P0 IMAD R0, R10, 0x4, R3 ;  /* 0x000000040a000824 */ /* 0x000fce00078e0203 */
[----:B------:R-:W-:Y:S05]  /*0b90*/  WARPSYNC.COLLECTIVE R2, `(.L_x_42) ;  /* 0x0000000002087348 */ /* 0x000fea0003c00000 */
[----:B------:R-:W-:Y:S01]  /*0ba0*/  NOP ;  /* 0x0000000000007918 */ /* 0x000fe20000000000 */
[----:B------:R-:W-:Y:S05]  /*0bb0*/  ENDCOLLECTIVE ;  /* 0x000000000000791b */ /* 0x000fea0003800000 */
.L_x_42:
[----:B------:R-:W-:Y:S05]  /*0bc0*/  BSYNC B1 ;  /* 0x0000000000017941 */ /* 0x000fea0003800000 */
.L_x_41:
[----:B------:R-:W0:Y:S01]  /*0bd0*/  @P0 LDS R7, [R0] ;  /* 0x0000000000070984 */ /* 0x000e220000000800 */
[----:B------:R-:W-:Y:S01]  /*0be0*/  LOP3.LUT R9, R10, 0x1, RZ, 0xc0, !PT ;  /* 0x000000010a097812 */ /* 0x000fe200078ec0ff */
[----:B------:R-:W-:Y:S01]  /*0bf0*/  BSSY B1, `(.L_x_43) ;  /* 0x0000008000017945 */ /* 0x000fe20003800000 */
[----:B------:R-:W-:-:S05]  /*0c00*/  SHF.R.U32.HI R6, RZ, 0x1, R10 ;  /* 0x00000001ff067819 */ /* 0x000fca000001160a */
[----:B------:R-:W-:Y:S02]  /*0c10*/  IMAD.IADD R9, R6, 0x1, R9 ;  /* 0x0000000106097824 */ /* 0x000fe400078e0209 */
[----:B0-----:R-:W-:-:S04]  /*0c20*/  @P0 IMAD.IADD R7, R8, 0x1, R7 ;  /* 0x0000000108070824 */ /* 0x001fc800078e0207 */
[----:B------:R-:W-:-:S07]  /*0c30*/  @P0 IMAD.MOV.U32 R8, RZ, RZ, R7 ;  /* 0x000000ffff080224 */ /* 0x000fce00078e0007 */
[----:B------:R-:W-:Y:S05]  /*0c40*/  WARPSYNC.COLLECTIVE R2, `(.L_x_44) ;  /* 0x0000000002087348 */ /* 0x000fea0003c00000 */
[----:B------:R-:W-:Y:S01]  /*0c50*/  NOP ;  /* 0x0000000000007918 */ /* 0x000fe20000000000 */
[----:B------:R-:W-:Y:S05]  /*0c60*/  ENDCOLLECTIVE ;  /* 0x000000000000791b */ /* 0x000fea0003800000 */
.L_x_44:
[----:B------:R-:W-:Y:S05]  /*0c70*/  BSYNC B1 ;  /* 0x0000000000017941 */ /* 0x000fea0003800000 */
.L_x_43:
[----:B------:R-:W-:Y:S05]  /*0c80*/  BRA `(.L_x_45) ;  /* 0xfffffffc00787947 */ /* 0x000fea000383ffff */
.L_x_46:
        /* <DEDUP_REMOVED lines=15> */
.L_x_79:


//--------------------- .text._Z16sum_kernel_blockPiS_i --------------------------
	.section	.text._Z16sum_kernel_blockPiS_i,"ax",@progbits
	.align	128
        .global         _Z16sum_kernel_blockPiS_i
        .type           _Z16sum_kernel_blockPiS_i,@function
        .size           _Z16sum_kernel_blockPiS_i,(.L_x_80 - _Z16sum_kernel_blockPiS_i)
        .other          _Z16sum_kernel_blockPiS_i,@"STO_CUDA_ENTRY STV_DEFAULT"
_Z16sum_kernel_blockPiS_i:
.text._Z16sum_kernel_blockPiS_i:
        /* <DEDUP_REMOVED lines=19> */
.L_x_49:
[----:B0-----:R-:W-:-:S06]  /*0130*/  IMAD.WIDE R12, R5, 0x10, R2 ;  /* 0x00000010050c7825 */ /* 0x001fcc00078e0202 */
[----:B------:R-:W2:Y:S01]  /*0140*/  LDG.E.128 R12, desc[UR6][R12.64] ;  /* 0x000000060c0c7981 */ /* 0x000ea2000c1e1d00 */
[----:B------:R-:W-:-:S05]  /*0150*/  IMAD.IADD R5, R10, 0x1, R5 ;  /* 0x000000010a057824 */ /* 0x000fca00078e0205 */
[----:B------:R-:W-:Y:S02]  /*0160*/  ISETP.GE.AND P0, PT, R5, R4, PT ;  /* 0x000000040500720c */ /* 0x000fe40003f06270 */
[----:B--2---:R-:W-:-:S04]  /*0170*/  IADD3 R8, PT, PT, R13, R12, R8 ;  /* 0x0000000c0d087210 */ /* 0x004fc80007ffe008 */
[----:B------:R-:W-:-:S07]  /*0180*/  IADD3 R8, PT, PT, R15, R8, R14 ;  /* 0x000000080f087210 */ /* 0x000fce0007ffe00e */
[----:B------:R-:W-:Y:S05]  /*0190*/  @!P0 BRA `(.L_x_49) ;  /* 0xfffffffc00e48947 */ /* 0x000fea000383ffff */
.L_x_48:
[----:B------:R-:W-:Y:S05]  /*01a0*/  BSYNC.RECONVERGENT B0 ;  /* 0x0000000000007941 */ /* 0x000fea0003800200 */
.L_x_47:
        /* <DEDUP_REMOVED lines=17> */
.L_x_54:
        /* <DEDUP_REMOVED lines=29> */
.L_x_53:
[----:B------:R-:W-:Y:S05]  /*0490*/  BSYNC.RECONVERGENT B1 ;  /* 0x0000000000017941 */ /* 0x000fea0003800200 */
.L_x_52:
        /* <DEDUP_REMOVED lines=21> */
.L_x_56:
[----:B------:R-:W-:Y:S05]  /*05f0*/  BSYNC.RECONVERGENT B1 ;  /* 0x0000000000017941 */ /* 0x000fea0003800200 */
.L_x_55:
        /* <DEDUP_REMOVED lines=15> */
.L_x_58:
[----:B------:R-:W-:Y:S05]  /*06f0*/  BSYNC.RECONVERGENT B1 ;  /* 0x0000000000017941 */ /* 0x000fea0003800200 */
.L_x_57:
[----:B------:R-:W-:Y:S05]  /*0700*/  @!P1 BRA `(.L_x_51) ;  /* 0x0000000000249947 */ /* 0x000fea0003800000 */
[----:B------:R-:W0:Y:S01]  /*0710*/  LDC.64 R4, c[0x0][0x388] ;  /* 0x0000e200ff047b82 */ /* 0x000e220000000a00 */
[----:B------:R-:W-:-:S07]  /*0720*/  IMAD.MOV R0, RZ, RZ, -R0 ;  /* 0x000000ffff007224 */ /* 0x000fce00078e0a00 */
.L_x_59:
[----:B0-----:R-:W-:-:S06]  /*0730*/  IMAD.WIDE R2, R9, 0x4, R4 ;  /* 0x0000000409027825 */ /* 0x001fcc00078e0204 */
[----:B------:R-:W2:Y:S01]  /*0740*/  LDG.E R3, desc[UR6][R2.64] ;  /* 0x0000000602037981 */ /* 0x000ea2000c1e1900 */
[----:B------:R-:W-:Y:S02]  /*0750*/  VIADD R0, R0, 0x1 ;  /* 0x0000000100007836 */ /* 0x000fe40000000000 */
[----:B------:R-:W-:-:S03]  /*0760*/  VIADD R9, R9, 0x1 ;  /* 0x0000000109097836 */ /* 0x000fc60000000000 */
[----:B------:R-:W-:Y:S01]  /*0770*/  ISETP.NE.AND P0, PT, R0, RZ, PT ;  /* 0x000000ff0000720c */ /* 0x000fe20003f05270 */
[----:B--2---:R-:W-:-:S12]  /*0780*/  IMAD.IADD R8, R3, 0x1, R8 ;  /* 0x0000000103087824 */ /* 0x004fd800078e0208 */
[----:B------:R-:W-:Y:S05]  /*0790*/  @P0 BRA `(.L_x_59) ;  /* 0xfffffffc00e40947 */ /* 0x000fea000383ffff */
.L_x_51:
[----:B------:R-:W-:Y:S05]  /*07a0*/  BSYNC.RECONVERGENT B0 ;  /* 0x0000000000007941 */ /* 0x000fea0003800200 */
.L_x_50:
[----:B------:R-:W0:Y:S01]  /*07b0*/  LDCU UR4, c[0x0][0x364] ;  /* 0x00006c80ff0477ac */ /* 0x000e220008000800 */
[----:B------:R-:W1:Y:S01]  /*07c0*/  S2R R0, SR_TID.Y ;  /* 0x0000000000007919 */ /* 0x000e620000002200 */
[----:B------:R-:W2:Y:S01]  /*07d0*/  LDCU UR5, c[0x0][0x368] ;  /* 0x00006d00ff0577ac */ /* 0x000ea20008000800 */
[----:B------:R-:W1:Y:S01]  /*07e0*/  S2R R3, SR_TID.Z ;  /* 0x0000000000037919 */ /* 0x000e620000002300 */
[----:B0-----:R-:W-:-:S04]  /*07f0*/  IMAD R2, R7, UR4, RZ ;  /* 0x0000000407027c24 */ /* 0x001fc8000f8e02ff */
[----:B--2---:R-:W-:-:S05]  /*0800*/  IMAD R2, R2, UR5, RZ ;  /* 0x0000000502027c24 */ /* 0x004fca000f8e02ff */
[----:B------:R-:W-:Y:S01]  /*0810*/  ISETP.GE.U32.AND P1, PT, R2, 0x2, PT ;  /* 0x000000020200780c */ /* 0x000fe20003f26070 */
[----:B-1----:R-:W-:-:S04]  /*0820*/  IMAD R0, R3, UR4, R0 ;  /* 0x0000000403007c24 */ /* 0x002fc8000f8e0200 */
[----:B------:R-:W-:-:S05]  /*0830*/  IMAD R7, R0, R7, RZ ;  /* 0x0000000700077224 */ /* 0x000fca00078e02ff */
[----:B------:R-:W-:-:S03]  /*0840*/  LOP3.LUT P0, RZ, R7, R6, RZ, 0xfc, !PT ;  /* 0x0000000607ff7212 */ /* 0x000fc6000780fcff */
[----:B------:R-:W-:Y:S10]  /*0850*/  @!P1 BRA `(.L_x_60) ;  /* 0x00000000004c9947 */ /* 0x000ff40003800000 */
[----:B------:R-:W0:Y:S01]  /*0860*/  S2UR UR5, SR_CgaCtaId ;  /* 0x00000000000579c3 */ /* 0x000e220000008800 */
[----:B------:R-:W-:Y:S01]  /*0870*/  UMOV UR4, 0x400 ;  /* 0x0000040000047882 */ /* 0x000fe20000000000 */
[----:B------:R-:W-:Y:S01]  /*0880*/  SHF.R.U32.HI R3, RZ, 0x1, R2 ;  /* 0x00000001ff037819 */ /* 0x000fe20000011602 */
[----:B------:R-:W-:-:S04]  /*0890*/  IMAD.IADD R6, R7, 0x1, R6 ;  /* 0x0000000107067824 */ /* 0x000fc800078e0206 */
[----:B------:R-:W-:Y:S01]  /*08a0*/  IMAD.IADD R2, R2, 0x1, -R3 ;  /* 0x0000000102027824 */ /* 0x000fe200078e0a03 */
[----:B0-----:R-:W-:-:S06]  /*08b0*/  ULEA UR4, UR5, UR4, 0x18 ;  /* 0x0000000405047291 */ /* 0x001fcc000f8ec0ff */
[----:B------:R-:W-:-:S07]  /*08c0*/  LEA R5, R6, UR4, 0x2 ;  /* 0x0000000406057c11 */ /* 0x000fce000f8e10ff */
.L_x_61:
[----:B------:R-:W-:Y:S01]  /*08d0*/  ISETP.GT.U32.AND P1, PT, R3, R6, PT ;  /* 0x000000060300720c */ /* 0x000fe20003f24070 */
[----:B------:R-:W-:Y:S01]  /*08e0*/  STS [R5], R8 ;  /* 0x0000000805007388 */ /* 0x000fe20000000800 */
[----:B------:R-:W-:Y:S01]  /*08f0*/  BAR.SYNC.DEFER_BLOCKING 0x0 ;  /* 0x0000000000007b1d */ /* 0x000fe20000010000 */
[----:B------:R-:W-:-:S10]  /*0900*/  ISETP.GT.U32.AND P2, PT, R2, 0x1, PT ;  /* 0x000000010200780c */ /* 0x000fd40003f44070 */
[C---:B------:R-:W-:Y:S01]  /*0910*/  @P1 IMAD R0, R2.reuse, 0x4, R5 ;  /* 0x0000000402001824 */ /* 0x040fe200078e0205 */
[----:B------:R-:W-:Y:S02]  /*0920*/  LOP3.LUT R4, R2, 0x1, RZ, 0xc0, !PT ;  /* 0x0000000102047812 */ /* 0x000fe400078ec0ff */
[----:B------:R-:W-:Y:S02]  /*0930*/  SHF.R.U32.HI R3, RZ, 0x1, R2 ;  /* 0x00000001ff037819 */ /* 0x000fe40000011602 */
[----:B------:R-:W0:Y:S03]  /*0940*/  @P1 LDS R7, [R0] ;  /* 0x0000000000071984 */ /* 0x000e260000000800 */
[----:B------:R-:W-:Y:S02]  /*0950*/  IMAD.IADD R2, R3, 0x1, R4 ;  /* 0x0000000103027824 */ /* 0x000fe400078e0204 */
[----:B0-----:R-:W-:Y:S01]  /*0960*/  @P1 IMAD.IADD R8, R8, 0x1, R7 ;  /* 0x0000000108081824 */ /* 0x001fe200078e0207 */
[----:B------:R-:W-:Y:S06]  /*0970*/  BAR.SYNC.DEFER_BLOCKING 0x0 ;  /* 0x0000000000007b1d */ /* 0x000fec0000010000 */
[----:B------:R-:W-:Y:S05]  /*0980*/  @P2 BRA `(.L_x_61) ;  /* 0xfffffffc00d02947 */ /* 0x000fea000383ffff */
.L_x_60:
        /* <DEDUP_REMOVED lines=10> */
.L_x_62:
        /* <DEDUP_REMOVED lines=13> */
.L_x_80:


//--------------------- .text._Z14shuffle_valuesPii --------------------------
	.section	.text._Z14shuffle_valuesPii,"ax",@progbits
	.align	128
        .global         _Z14shuffle_valuesPii
        .type           _Z14shuffle_valuesPii,@function
        .size           _Z14shuffle_valuesPii,(.L_x_81 - _Z14shuffle_valuesPii)
        .other          _Z14shuffle_valuesPii,@"STO_CUDA_ENTRY STV_DEFAULT"
_Z14shuffle_valuesPii:
.text._Z14shuffle_valuesPii:
[----:B------:R-:W0:Y:S01]  /*0000*/  LDC R1, c[0x0][0x37c] ;  /* 0x0000df00ff017b82 */ /* 0x000e220000000800 */
[----:B------:R-:W1:Y:S01]  /*0010*/  S2R R8, SR_TID.X ;  /* 0x0000000000087919 */ /* 0x000e620000002100 */
[----:B------:R-:W2:Y:S01]  /*0020*/  LDCU UR4, c[0x0][0x2f8] ;  /* 0x00005f00ff0477ac */ /* 0x000ea20008000800 */
[----:B0-----:R-:W-:Y:S01]  /*0030*/  VIADD R1, R1, 0xfffffff0 ;  /* 0xfffffff001017836 */ /* 0x001fe20000000000 */
[----:B------:R-:W-:Y:S01]  /*0040*/  BSSY B0, `(.L_x_63) ;  /* 0x000000e000007945 */ /* 0x000fe20003800000 */
[----:B------:R-:W0:Y:S03]  /*0050*/  LDCU UR5, c[0x0][0x2fc] ;  /* 0x00005f80ff0577ac */ /* 0x000e260008000800 */
[----:B--2---:R-:W-:-:S05]  /*0060*/  IADD3 R6, P1, PT, R1, UR4, RZ ;  /* 0x0000000401067c10 */ /* 0x004fca000ff3e0ff */
[----:B0-----:R-:W-:Y:S01]  /*0070*/  IMAD.X R7, RZ, RZ, UR5, P1 ;  /* 0x00000005ff077e24 */ /* 0x001fe200088e06ff */
[----:B-1----:R-:W-:Y:S02]  /*0080*/  LOP3.LUT P0, RZ, R8, 0x10, RZ, 0xc0, !PT ;  /* 0x0000001008ff7812 */ /* 0x002fe4000780c0ff */
[----:B------:R-:W-:-:S11]  /*0090*/  I2FP.F32.U32 R13, R8 ;  /* 0x00000008000d7245 */ /* 0x000fd60000201000 */
[----:B------:R-:W-:Y:S05]  /*00a0*/  @P0 BRA `(.L_x_64) ;  /* 0x0000000000100947 */ /* 0x000fea0003800000 */
[----:B------:R-:W-:-:S03]  /*00b0*/  UMOV UR4, 0xffffffff ;  /* 0xffffffff00047882 */ /* 0x000fc60000000000 */
[----:B------:R-:W-:Y:S05]  /*00c0*/  BRA.DIV UR4, `(.L_x_65) ;  /* 0x0000000204447947 */ /* 0x000fea000b800000 */
[----:B------:R2:W3:Y:S01]  /*00d0*/  SHFL.BFLY PT, R14, R13, 0x10, 0x1f ;  /* 0x0e001f000d0e7f89 */ /* 0x0004e200000e0000 */
[----:B------:R-:W-:Y:S05]  /*00e0*/  BRA `(.L_x_66) ;  /* 0x00000000000c7947 */ /* 0x000fea0003800000 */
.L_x_64:
[----:B------:R-:W-:-:S03]  /*00f0*/  UMOV UR4, 0xffffffff ;  /* 0xffffffff00047882 */ /* 0x000fc60000000000 */
[----:B------:R-:W-:Y:S05]  /*0100*/  BRA.DIV UR4, `(.L_x_67) ;  /* 0x0000000204507947 */ /* 0x000fea000b800000 */
[----:B------:R0:W1:Y:S02]  /*0110*/  SHFL.BFLY PT, R14, R13, 0x10, 0x1f ;  /* 0x0e001f000d0e7f89 */ /* 0x00006400000e0000 */
.L_x_66:
[----:B------:R-:W-:Y:S05]  /*0120*/  BSYNC B0 ;  /* 0x0000000000007941 */ /* 0x000fea0003800000 */
.L_x_63:
[----:B-1-3--:R-:W1:Y:S01]  /*0130*/  F2F.F64.F32 R14, R14 ;  /* 0x0000000e000e7310 */ /* 0x00ae620000201800 */
[----:B------:R-:W-:Y:S01]  /*0140*/  MOV R0, 0x0 ;  /* 0x0000000000007802 */ /* 0x000fe20000000f00 */
[----:B------:R3:W-:Y:S01]  /*0150*/  STL [R1], R8 ;  /* 0x0000000801007387 */ /* 0x0007e20000100800 */
[----:B------:R-:W4:Y:S02]  /*0160*/  LDCU.64 UR4, c[0x4][0x8] ;  /* 0x01000100ff0477ac */ /* 0x000f240008000a00 */
[----:B------:R3:W5:Y:S01]  /*0170*/  LDC.64 R2, c[0x4][R0] ;  /* 0x0100000000027b82 */ /* 0x0007620000000a00 */
[----:B-1----:R3:W-:Y:S01]  /*0180*/  STL.64 [R1+0x8], R14 ;  /* 0x0000080e01007387 */ /* 0x0027e20000100a00 */
[----:B----4-:R-:W-:Y:S01]  /*0190*/  MOV R4, UR4 ;  /* 0x0000000400047c02 */ /* 0x010fe20008000f00 */
[----:B------:R-:W-:-:S07]  /*01a0*/  IMAD.U32 R5, RZ, RZ, UR5 ;  /* 0x00000005ff057e24 */ /* 0x000fce000f8e00ff */
[----:B------:R-:W-:-:S07]  /*01b0*/  LEPC R20, `(.L_x_68) ;  /* 0x000000001014794e */ /* 0x000fce0000000000 */
[----:B0-23-5:R-:W-:Y:S05]  /*01c0*/  CALL.ABS.NOINC R2 ;  /* 0x0000000002007343 */ /* 0x02dfea0003c00000 */
.L_x_68:
[----:B------:R-:W-:Y:S05]  /*01d0*/  EXIT ;  /* 0x000000000000794d */ /* 0x000fea0003800000 */
.L_x_65:
[----:B------:R-:W-:Y:S02]  /*01e0*/  HFMA2 R11, -RZ, RZ, 0, 1.847743988037109375e-06 ;  /* 0x0000001fff0b7431 */ /* 0x000fe400000001ff */
[----:B------:R-:W-:Y:S02]  /*01f0*/  IMAD.MOV.U32 R12, RZ, RZ, 0x10 ;  /* 0x00000010ff0c7424 */ /* 0x000fe400078e00ff */
[----:B------:R-:W-:-:S07]  /*0200*/  IMAD.MOV.U32 R15, RZ, RZ, -0x1 ;  /* 0xffffffffff0f7424 */ /* 0x000fce00078e00ff */
[----:B------:R-:W-:Y:S05]  /*0210*/  WARPSYNC.COLLECTIVE R15, `(.L_x_69) ;  /* 0x000000000f087348 */ /* 0x000fea0003c00000 */
[----:B------:R0:W1:Y:S02]  /*0220*/  SHFL.BFLY P6, R14, R13, R12, R11 ;  /* 0x0c00000c0d0e7389 */ /* 0x00006400000c000b */
[----:B01----:R-:W-:Y:S05]  /*0230*/  ENDCOLLECTIVE ;  /* 0x000000000000791b */ /* 0x003fea0003800000 */
.L_x_69:
[----:B------:R-:W-:Y:S05]  /*0240*/  BRA `(.L_x_66) ;  /* 0xfffffffc00b47947 */ /* 0x000fea000383ffff */
.L_x_67:
[----:B------:R-:W-:Y:S01]  /*0250*/  MOV R12, 0x10 ;  /* 0x00000010000c7802 */ /* 0x000fe20000000f00 */
[----:B------:R-:W-:Y:S01]  /*0260*/  IMAD.MOV.U32 R11, RZ, RZ, 0x1f ;  /* 0x0000001fff0b7424 */ /* 0x000fe200078e00ff */
[----:B------:R-:W-:-:S07]  /*0270*/  MOV R15, 0xffffffff ;  /* 0xffffffff000f7802 */ /* 0x000fce0000000f00 */
[----:B------:R-:W-:Y:S05]  /*0280*/  WARPSYNC.COLLECTIVE R15, `(.L_x_70) ;  /* 0x000000000f087348 */ /* 0x000fea0003c00000 */
[----:B------:R0:W1:Y:S02]  /*0290*/  SHFL.BFLY P6, R14, R13, R12, R11 ;  /* 0x0c00000c0d0e7389 */ /* 0x00006400000c000b */
[----:B01----:R-:W-:Y:S05]  /*02a0*/  ENDCOLLECTIVE ;  /* 0x000000000000791b */ /* 0x003fea0003800000 */
.L_x_70:
[----:B------:R-:W-:Y:S05]  /*02b0*/  BRA `(.L_x_66) ;  /* 0xfffffffc00987947 */ /* 0x000fea000383ffff */
.L_x_71:
        /* <DEDUP_REMOVED lines=12> */
.L_x_81:


//--------------------- .text._Z32reduce_sum_using_manual_syncwarpPii --------------------------
	.section	.text._Z32reduce_sum_using_manual_syncwarpPii,"ax",@progbits
	.align	128
        .global         _Z32reduce_sum_using_manual_syncwarpPii
        .type           _Z32reduce_sum_using_manual_syncwarpPii,@function
        .size           _Z32reduce_sum_using_manual_syncwarpPii,(.L_x_82 - _Z32reduce_sum_using_manual_syncwarpPii)
        .other          _Z32reduce_sum_using_manual_syncwarpPii,@"STO_CUDA_ENTRY STV_DEFAULT"
_Z32reduce_sum_using_manual_syncwarpPii:
.text._Z32reduce_sum_using_manual_syncwarpPii:
[----:B------:R-:W-:Y:S01]  /*0000*/  LDC R1, c[0x0][0x37c] ;  /* 0x0000df00ff017b82 */ /* 0x000fe20000000800 */
[----:B------:R-:W0:Y:S07]  /*0010*/  S2R R9, SR_TID.X ;  /* 0x0000000000097919 */ /* 0x000e2e0000002100 */
[----:B------:R-:W0:Y:S01]  /*0020*/  LDC.64 R2, c[0x0][0x380] ;  /* 0x0000e000ff027b82 */ /* 0x000e220000000a00 */
[----:B------:R-:W1:Y:S01]  /*0030*/  LDCU.64 UR6, c[0x0][0x358] ;  /* 0x00006b00ff0677ac */ /* 0x000e620008000a00 */
[----:B0-----:R-:W-:-:S06]  /*0040*/  IMAD.WIDE.U32 R2, R9, 0x4, R2 ;  /* 0x0000000409027825 */ /* 0x001fcc00078e0002 */
[----:B-1----:R-:W2:Y:S01]  /*0050*/  LDG.E R2, desc[UR6][R2.64] ;  /* 0x0000000602027981 */ /* 0x002ea2000c1e1900 */
[----:B------:R-:W0:Y:S01]  /*0060*/  S2UR UR5, SR_CgaCtaId ;  /* 0x00000000000579c3 */ /* 0x000e220000008800 */
[----:B------:R-:W-:Y:S01]  /*0070*/  UMOV UR4, 0x400 ;  /* 0x0000040000047882 */ /* 0x000fe20000000000 */
[----:B------:R-:W-:Y:S01]  /*0080*/  ISETP.NE.AND P0, PT, R9, RZ, PT ;  /* 0x000000ff0900720c */ /* 0x000fe20003f05270 */
[----:B0-----:R-:W-:-:S06]  /*0090*/  ULEA UR4, UR5, UR4, 0x18 ;  /* 0x0000000405047291 */ /* 0x001fcc000f8ec0ff */
[----:B------:R-:W-:-:S05]  /*00a0*/  LEA R5, R9, UR4, 0x2 ;  /* 0x0000000409057c11 */ /* 0x000fca000f8e10ff */
[----:B--2---:R-:W-:Y:S01]  /*00b0*/  STS [R5], R2 ;  /* 0x0000000205007388 */ /* 0x004fe20000000800 */
[----:B------:R-:W-:-:S03]  /*00c0*/  NOP ;  /* 0x0000000000007918 */ /* 0x000fc60000000000 */
[----:B------:R-:W-:Y:S04]  /*00d0*/  LDS R0, [R5] ;  /* 0x0000000005007984 */ /* 0x000fe80000000800 */
[----:B------:R-:W0:Y:S02]  /*00e0*/  LDS R7, [R5+0x40] ;  /* 0x0000400005077984 */ /* 0x000e240000000800 */
[----:B0-----:R-:W-:Y:S01]  /*00f0*/  IMAD.IADD R0, R0, 0x1, R7 ;  /* 0x0000000100007824 */ /* 0x001fe200078e0207 */
[----:B------:R-:W-:-:S04]  /*0100*/  NOP ;  /* 0x0000000000007918 */ /* 0x000fc80000000000 */
[----:B------:R-:W-:Y:S01]  /*0110*/  STS [R5], R0 ;  /* 0x0000000005007388 */ /* 0x000fe20000000800 */
[----:B------:R-:W-:-:S03]  /*0120*/  NOP ;  /* 0x0000000000007918 */ /* 0x000fc60000000000 */
[----:B------:R-:W0:Y:S02]  /*0130*/  LDS R3, [R5+0x20] ;  /* 0x0000200005037984 */ /* 0x000e240000000800 */
[----:B0-----:R-:W-:Y:S01]  /*0140*/  IADD3 R4, PT, PT, R0, R3, RZ ;  /* 0x0000000300047210 */ /* 0x001fe20007ffe0ff */
[----:B------:R-:W-:-:S04]  /*0150*/  NOP ;  /* 0x0000000000007918 */ /* 0x000fc80000000000 */
[----:B------:R-:W-:Y:S01]  /*0160*/  STS [R5], R4 ;  /* 0x0000000405007388 */ /* 0x000fe20000000800 */
[----:B------:R-:W-:-:S03]  /*0170*/  NOP ;  /* 0x0000000000007918 */ /* 0x000fc60000000000 */
        /* <DEDUP_REMOVED lines=13> */
[----:B------:R0:W-:Y:S01]  /*0250*/  STS [R5], R4 ;  /* 0x0000000405007388 */ /* 0x0001e20000000800 */
[----:B------:R-:W-:Y:S05]  /*0260*/  @P0 EXIT ;  /* 0x000000000000094d */ /* 0x000fea0003800000 */
[----:B0-----:R-:W0:Y:S01]  /*0270*/  LDS R5, [UR4] ;  /* 0x00000004ff057984 */ /* 0x001e220008000800 */
[----:B------:R-:W0:Y:S03]  /*0280*/  LDC.64 R2, c[0x0][0x380] ;  /* 0x0000e000ff027b82 */ /* 0x000e260000000a00 */
[----:B0-----:R-:W-:Y:S01]  /*0290*/  STG.E desc[UR6][R2.64], R5 ;  /* 0x0000000502007986 */ /* 0x001fe2000c101906 */
[----:B------:R-:W-:Y:S05]  /*02a0*/  EXIT ;  /* 0x000000000000794d */ /* 0x000fea0003800000 */
.L_x_72:
        /* <DEDUP_REMOVED lines=13> */
.L_x_82:


//--------------------- .text._Z26reduce_sum_by_active_warpsPii --------------------------
	.section	.text._Z26reduce_sum_by_active_warpsPii,"ax",@progbits
	.align	128
        .global         _Z26reduce_sum_by_active_warpsPii
        .type           _Z26reduce_sum_by_active_warpsPii,@function
        .size           _Z26reduce_sum_by_active_warpsPii,(.L_x_83 - _Z26reduce_sum_by_active_warpsPii)
        .other          _Z26reduce_sum_by_active_warpsPii,@"STO_CUDA_ENTRY STV_DEFAULT"
_Z26reduce_sum_by_active_warpsPii:
.text._Z26reduce_sum_by_active_warpsPii:
[----:B------:R-:W-:Y:S01]  /*0000*/  LDC R1, c[0x0][0x37c] ;  /* 0x0000df00ff017b82 */ /* 0x000fe20000000800 */
[----:B------:R-:W0:Y:S01]  /*0010*/  S2R R15, SR_TID.X ;  /* 0x00000000000f7919 */ /* 0x000e220000002100 */
[----:B------:R-:W0:Y:S02]  /*0020*/  LDCU UR4, c[0x0][0x388] ;  /* 0x00007100ff0477ac */ /* 0x000e240008000800 */
[----:B0-----:R-:W-:-:S13]  /*0030*/  ISETP.GE.U32.AND P0, PT, R15, UR4, PT ;  /* 0x000000040f007c0c */ /* 0x001fda000bf06070 */
[----:B------:R-:W-:Y:S05]  /*0040*/  @P0 EXIT ;  /* 0x000000000000094d */ /* 0x000fea0003800000 */
[----:B------:R-:W0:Y:S01]  /*0050*/  LDC.64 R2, c[0x0][0x380] ;  /* 0x0000e000ff027b82 */ /* 0x000e220000000a00 */
[----:B------:R-:W1:Y:S01]  /*0060*/  LDCU.64 UR6, c[0x0][0x358] ;  /* 0x00006b00ff0677ac */ /* 0x000e620008000a00 */
[----:B0-----:R-:W-:-:S06]  /*0070*/  IMAD.WIDE.U32 R2, R15, 0x4, R2 ;  /* 0x000000040f027825 */ /* 0x001fcc00078e0002 */
[----:B-1----:R-:W2:Y:S01]  /*0080*/  LDG.E R3, desc[UR6][R2.64] ;  /* 0x0000000602037981 */ /* 0x002ea2000c1e1900 */
[----:B------:R-:W-:Y:S02]  /*0090*/  VOTE.ANY R0, PT, PT ;  /* 0x0000000000007806 */ /* 0x000fe400038e0100 */
[C---:B------:R-:W-:Y:S02]  /*00a0*/  ISETP.NE.AND P1, PT, R15.reuse, RZ, PT ;  /* 0x000000ff0f00720c */ /* 0x040fe40003f25270 */
[----:B------:R-:W-:Y:S01]  /*00b0*/  LOP3.LUT P0, RZ, R15, 0x1f, RZ, 0xc0, !PT ;  /* 0x0000001f0fff7812 */ /* 0x000fe2000780c0ff */
[----:B--2---:R-:W0:Y:S02]  /*00c0*/  SHFL.DOWN PT, R4, R3, 0x10, 0x1f ;  /* 0x0a001f0003047f89 */ /* 0x004e2400000e0000 */
[----:B0-----:R-:W-:-:S05]  /*00d0*/  IMAD.IADD R7, R3, 0x1, R4 ;  /* 0x0000000103077824 */ /* 0x001fca00078e0204 */
[----:B------:R-:W0:Y:S02]  /*00e0*/  SHFL.DOWN PT, R4, R7, 0x8, 0x1f ;  /* 0x09001f0007047f89 */ /* 0x000e2400000e0000 */
[----:B0-----:R-:W-:-:S05]  /*00f0*/  IMAD.IADD R9, R7, 0x1, R4 ;  /* 0x0000000107097824 */ /* 0x001fca00078e0204 */
[----:B------:R-:W0:Y:S02]  /*0100*/  SHFL.DOWN PT, R4, R9, 0x4, 0x1f ;  /* 0x08801f0009047f89 */ /* 0x000e2400000e0000 */
[----:B0-----:R-:W-:Y:S02]  /*0110*/  IMAD.IADD R11, R9, 0x1, R4 ;  /* 0x00000001090b7824 */ /* 0x001fe400078e0204 */
[----:B------:R-:W0:Y:S03]  /*0120*/  @!P1 LDC.64 R4, c[0x0][0x380] ;  /* 0x0000e000ff049b82 */ /* 0x000e260000000a00 */
[----:B------:R-:W1:Y:S04]  /*0130*/  SHFL.DOWN PT, R6, R11, 0x2, 0x1f ;  /* 0x08401f000b067f89 */ /* 0x000e6800000e0000 */
[----:B0-----:R0:W-:Y:S01]  /*0140*/  @!P1 STG.E desc[UR6][R4.64], RZ ;  /* 0x000000ff04009986 */ /* 0x0011e2000c101906 */
[----:B-1----:R-:W-:-:S05]  /*0150*/  IADD3 R13, PT, PT, R11, R6, RZ ;  /* 0x000000060b0d7210 */ /* 0x002fca0007ffe0ff */
[----:B------:R0:W1:Y:S01]  /*0160*/  SHFL.DOWN PT, R2, R13, 0x1, 0x1f ;  /* 0x08201f000d027f89 */ /* 0x00006200000e0000 */
[----:B------:R-:W-:Y:S05]  /*0170*/  @P0 EXIT ;  /* 0x000000000000094d */ /* 0x000fea0003800000 */
[----:B------:R-:W2:Y:S01]  /*0180*/  S2R R0, SR_LANEID ;  /* 0x0000000000007919 */ /* 0x000ea20000000000 */
[----:B01----:R-:W-:Y:S01]  /*0190*/  IMAD.IADD R13, R13, 0x1, R2 ;  /* 0x000000010d0d7824 */ /* 0x003fe200078e0202 */
[----:B------:R-:W-:Y:S01]  /*01a0*/  VOTEU.ANY UR4, UPT, PT ;  /* 0x0000000000047886 */ /* 0x000fe200038e0100 */
[----:B------:R-:W0:Y:S01]  /*01b0*/  LDC.64 R2, c[0x0][0x380] ;  /* 0x0000e000ff027b82 */ /* 0x000e220000000a00 */
[----:B------:R-:W-:-:S07]  /*01c0*/  UFLO.U32 UR4, UR4 ;  /* 0x00000004000472bd */ /* 0x000fce00080e0000 */
[----:B------:R-:W1:Y:S02]  /*01d0*/  REDUX.SUM UR5, R13 ;  /* 0x000000000d0573c4 */ /* 0x000e64000000c000 */
[----:B-1----:R-:W-:Y:S02]  /*01e0*/  MOV R5, UR5 ;  /* 0x0000000500057c02 */ /* 0x002fe40008000f00 */
[----:B--2---:R-:W-:-:S13]  /*01f0*/  ISETP.EQ.U32.AND P0, PT, R0, UR4, PT ;  /* 0x0000000400007c0c */ /* 0x004fda000bf02070 */
[----:B0-----:R-:W-:Y:S01]  /*0200*/  @P0 REDG.E.ADD.STRONG.GPU desc[UR6][R2.64], R5 ;  /* 0x000000050200098e */ /* 0x001fe2000c12e106 */
[----:B------:R-:W-:Y:S05]  /*0210*/  EXIT ;  /* 0x000000000000794d */ /* 0x000fea0003800000 */
.L_x_73:
        /* <DEDUP_REMOVED lines=14> */
.L_x_83:


//--------------------- .text._Z35reduce_sum_by_warp_level_primitivesPii --------------------------
	.section	.text._Z35reduce_sum_by_warp_level_primitivesPii,"ax",@progbits
	.align	128
        .global         _Z35reduce_sum_by_warp_level_primitivesPii
        .type           _Z35reduce_sum_by_warp_level_primitivesPii,@function
        .size           _Z35reduce_sum_by_warp_level_primitivesPii,(.L_x_84 - _Z35reduce_sum_by_warp_level_primitivesPii)
        .other          _Z35reduce_sum_by_warp_level_primitivesPii,@"STO_CUDA_ENTRY STV_DEFAULT"
_Z35reduce_sum_by_warp_level_primitivesPii:
.text._Z35reduce_sum_by_warp_level_primitivesPii:
[----:B------:R-:W-:Y:S01]  /*0000*/  LDC R1, c[0x0][0x37c] ;  /* 0x0000df00ff017b82 */ /* 0x000fe20000000800 */
[----:B------:R-:W0:Y:S01]  /*0010*/  S2R R15, SR_TID.X ;  /* 0x00000000000f7919 */ /* 0x000e220000002100 */
[----:B------:R-:W0:Y:S02]  /*0020*/  LDCU UR4, c[0x0][0x388] ;  /* 0x00007100ff0477ac */ /* 0x000e240008000800 */
[C---:B0-----:R-:W-:Y:S02]  /*0030*/  ISETP.GE.U32.AND P0, PT, R15.reuse, UR4, PT ;  /* 0x000000040f007c0c */ /* 0x041fe4000bf06070 */
[----:B------:R-:W-:-:S11]  /*0040*/  ISETP.GE.U32.AND P1, PT, R15, UR4, PT ;  /* 0x000000040f007c0c */ /* 0x000fd6000bf26070 */
[----:B------:R-:W-:Y:S02]  /*0050*/  VOTE.ANY R0, PT, !P0 ;  /* 0x0000000000007806 */ /* 0x000fe400040e0100 */
[----:B------:R-:W-:Y:S05]  /*0060*/  @P1 EXIT ;  /* 0x000000000000194d */ /* 0x000fea0003800000 */
[----:B------:R-:W0:Y:S01]  /*0070*/  LDC.64 R2, c[0x0][0x380] ;  /* 0x0000e000ff027b82 */ /* 0x000e220000000a00 */
[----:B------:R-:W1:Y:S01]  /*0080*/  LDCU.64 UR6, c[0x0][0x358] ;  /* 0x00006b00ff0677ac */ /* 0x000e620008000a00 */
[----:B0-----:R-:W-:-:S06]  /*0090*/  IMAD.WIDE.U32 R2, R15, 0x4, R2 ;  /* 0x000000040f027825 */ /* 0x001fcc00078e0002 */
[----:B-1----:R-:W2:Y:S01]  /*00a0*/  LDG.E R3, desc[UR6][R2.64] ;  /* 0x0000000602037981 */ /* 0x002ea2000c1e1900 */
        /* <DEDUP_REMOVED lines=24> */
.L_x_74:
        /* <DEDUP_REMOVED lines=13> */
.L_x_84:


//--------------------- .text._Z10reduce_sumPi    --------------------------
	.section	.text._Z10reduce_sumPi,"ax",@progbits
	.align	128
        .global         _Z10reduce_sumPi
        .type           _Z10reduce_sumPi,@function
        .size           _Z10reduce_sumPi,(.L_x_85 - _Z10reduce_sumPi)
        .other          _Z10reduce_sumPi,@"STO_CUDA_ENTRY STV_DEFAULT"
_Z10reduce_sumPi:
.text._Z10reduce_sumPi:
[----:B------:R-:W-:Y:S01]  /*0000*/  LDC R1, c[0x0][0x37c] ;  /* 0x0000df00ff017b82 */ /* 0x000fe20000000800 */
[----:B------:R-:W0:Y:S01]  /*0010*/  LDCU UR5, c[0x0][0x360] ;  /* 0x00006c00ff0577ac */ /* 0x000e220008000800 */
[----:B------:R-:W1:Y:S01]  /*0020*/  S2R R0, SR_TID.Y ;  /* 0x0000000000007919 */ /* 0x000e620000002200 */
[----:B------:R-:W0:Y:S05]  /*0030*/  LDCU UR6, c[0x0][0x364] ;  /* 0x00006c80ff0677ac */ /* 0x000e2a0008000800 */
[----:B------:R-:W2:Y:S01]  /*0040*/  LDC R4, c[0x0][0x368] ;  /* 0x0000da00ff047b82 */ /* 0x000ea20000000800 */
[----:B------:R-:W3:Y:S01]  /*0050*/  S2R R5, SR_TID.Z ;  /* 0x0000000000057919 */ /* 0x000ee20000002300 */
[----:B------:R-:W4:Y:S01]  /*0060*/  S2R R7, SR_TID.X ;  /* 0x0000000000077919 */ /* 0x000f220000002100 */
[----:B0-----:R-:W-:-:S06]  /*0070*/  UIMAD UR4, UR5, UR6, URZ ;  /* 0x00000006050472a4 */ /* 0x001fcc000f8e02ff */
[----:B--2---:R-:W-:-:S05]  /*0080*/  IMAD R4, R4, UR4, RZ ;  /* 0x0000000404047c24 */ /* 0x004fca000f8e02ff */
[----:B------:R-:W-:-:S13]  /*0090*/  ISETP.GE.U32.AND P0, PT, R4, 0x2, PT ;  /* 0x000000020400780c */ /* 0x000fda0003f06070 */
[----:B-1-34-:R-:W-:Y:S05]  /*00a0*/  @!P0 EXIT ;  /* 0x000000000000894d */ /* 0x01afea0003800000 */
[----:B------:R-:W0:Y:S01]  /*00b0*/  LDC.64 R2, c[0x0][0x380] ;  /* 0x0000e000ff027b82 */ /* 0x000e220000000a00 */
[----:B------:R-:W-:Y:S01]  /*00c0*/  IMAD R0, R5, UR6, R0 ;  /* 0x0000000605007c24 */ /* 0x000fe2000f8e0200 */
[----:B------:R-:W-:Y:S01]  /*00d0*/  SHF.R.U32.HI R6, RZ, 0x1, R4 ;  /* 0x00000001ff067819 */ /* 0x000fe20000011604 */
[----:B------:R-:W1:Y:S02]  /*00e0*/  LDCU.64 UR8, c[0x0][0x358] ;  /* 0x00006b00ff0877ac */ /* 0x000e640008000a00 */
[----:B------:R-:W-:Y:S02]  /*00f0*/  IMAD R7, R0, UR5, R7 ;  /* 0x0000000500077c24 */ /* 0x000fe4000f8e0207 */
[----:B------:R-:W-:Y:S02]  /*0100*/  IMAD.IADD R0, R4, 0x1, -R6 ;  /* 0x0000000104007824 */ /* 0x000fe400078e0a06 */
[----:B01----:R-:W-:-:S07]  /*0110*/  IMAD.WIDE.U32 R2, R7, 0x4, R2 ;  /* 0x0000000407027825 */ /* 0x003fce00078e0002 */
.L_x_75:
[----:B------:R-:W-:-:S13]  /*0120*/  ISETP.GE.U32.AND P0, PT, R7, R6, PT ;  /* 0x000000060700720c */ /* 0x000fda0003f06070 */
[----:B------:R-:W0:Y:S01]  /*0130*/  @!P0 LDC.64 R4, c[0x0][0x380] ;  /* 0x0000e000ff048b82 */ /* 0x000e220000000a00 */
[----:B------:R-:W-:-:S04]  /*0140*/  @!P0 IMAD.IADD R9, R7, 0x1, R0 ;  /* 0x0000000107098824 */ /* 0x000fc800078e0200 */
[----:B0-----:R-:W-:Y:S02]  /*0150*/  @!P0 IMAD.WIDE.U32 R4, R9, 0x4, R4 ;  /* 0x0000000409048825 */ /* 0x001fe400078e0004 */
[----:B------:R-:W2:Y:S04]  /*0160*/  @!P0 LDG.E R9, desc[UR8][R2.64] ;  /* 0x0000000802098981 */ /* 0x000ea8000c1e1900 */
[----:B------:R-:W2:Y:S01]  /*0170*/  @!P0 LDG.E R4, desc[UR8][R4.64] ;  /* 0x0000000804048981 */ /* 0x000ea2000c1e1900 */
[----:B------:R-:W-:Y:S02]  /*0180*/  LOP3.LUT R11, R0, 0x1, RZ, 0xc0, !PT ;  /* 0x00000001000b7812 */ /* 0x000fe400078ec0ff */
[----:B------:R-:W-:Y:S02]  /*0190*/  SHF.R.U32.HI R6, RZ, 0x1, R0 ;  /* 0x00000001ff067819 */ /* 0x000fe40000011600 */
[----:B--2---:R-:W-:-:S05]  /*01a0*/  @!P0 IADD3 R9, PT, PT, R4, R9, RZ ;  /* 0x0000000904098210 */ /* 0x004fca0007ffe0ff */
[----:B------:R0:W-:Y:S01]  /*01b0*/  @!P0 STG.E desc[UR8][R2.64], R9 ;  /* 0x0000000902008986 */ /* 0x0001e2000c101908 */
[----:B------:R-:W-:Y:S02]  /*01c0*/  ISETP.GT.U32.AND P0, PT, R0, 0x1, PT ;  /* 0x000000010000780c */ /* 0x000fe40003f04070 */
[----:B------:R-:W-:-:S11]  /*01d0*/  IADD3 R0, PT, PT, R6, R11, RZ ;  /* 0x0000000b06007210 */ /* 0x000fd60007ffe0ff */
[----:B0-----:R-:W-:Y:S05]  /*01e0*/  @P0 BRA `(.L_x_75) ;  /* 0xfffffffc00cc0947 */ /* 0x001fea000383ffff */
[----:B------:R-:W-:Y:S05]  /*01f0*/  EXIT ;  /* 0x000000000000794d */ /* 0x000fea0003800000 */
.L_x_76:
        /* <DEDUP_REMOVED lines=16> */
.L_x_85:


//--------------------- .nv.global.init           --------------------------
	.section	.nv.global.init,"aw",@progbits
.nv.global.init:
	.type		$str,@object
	.size		$str,($str$1 - $str)
$str:
        /*0000*/ 	.byte	0x74, 0x68, 0x72, 0x65, 0x61, 0x64, 0x3a, 0x20, 0x25, 0x64, 0x2c, 0x20, 0x73, 0x77, 0x70, 0x70
        /*0010*/ 	.byte	0x65, 0x64, 0x3a, 0x20, 0x25, 0x66, 0x0a, 0x00
	.type		$str$1,@object
	.size		$str$1,(.L_1 - $str$1)
$str$1:
        /*0018*/ 	.byte	0x73, 0x75, 0x6d, 0x20, 0x72, 0x65, 0x73, 0x75, 0x6c, 0x74, 0x2c, 0x20, 0x74, 0x68, 0x72, 0x65
        /*0028*/ 	.byte	0x61, 0x64, 0x20, 0x69, 0x64, 0x78, 0x20, 0x25, 0x64, 0x2c, 0x20, 0x25, 0x64, 0x20, 0x0a, 0x00
.L_1:


//--------------------- .nv.shared._Z17sum_kernel_block2PiS_i --------------------------
	.section	.nv.shared._Z17sum_kernel_block2PiS_i,"aw",@nobits
	.sectionflags	@""
	.align	16
	.zero		1024


//--------------------- .nv.shared.reserved.0     --------------------------
	.section	.nv.shared.reserved.0,"aw",@nobits
	.weak		__nv_reservedSMEM_offset_0_alias
	.size		__nv_reservedSMEM_offset_0_alias, 0, 64
	.other		__nv_reservedSMEM_offset_0_alias,@"STO_CUDA_RESERVED_SHARED STV_DEFAULT"
__nv_reservedSMEM_offset_0_alias:
	.zero		0
	.zero		64


//--------------------- .nv.shared._Z18sum_kern_tile_shflILi32EEvPiS0_i --------------------------
	.section	.nv.shared._Z18sum_kern_tile_shflILi32EEvPiS0_i,"aw",@nobits
	.sectionflags	@""
	.align	16
	.zero		1024


//--------------------- .nv.shared._Z20sum_kernel_by_tile32PiS_i --------------------------
	.section	.nv.shared._Z20sum_kernel_by_tile32PiS_i,"aw",@nobits
	.sectionflags	@""
	.align	16
	.zero		1024


//--------------------- .nv.shared._Z16sum_kernel_blockPiS_i --------------------------
	.section	.nv.shared._Z16sum_kernel_blockPiS_i,"aw",@nobits
	.sectionflags	@""
	.align	16
	.zero		1024


//--------------------- .nv.shared._Z14shuffle_valuesPii --------------------------
	.section	.nv.shared._Z14shuffle_valuesPii,"aw",@nobits
	.sectionflags	@""
	.align	16
	.zero		1024


//--------------------- .nv.shared._Z32reduce_sum_using_manual_syncwarpPii --------------------------
	.section	.nv.shared._Z32reduce_sum_using_manual_syncwarpPii,"aw",@nobits
	.sectionflags	@""
	.align	16
.nv.shared._Z32reduce_sum_using_manual_syncwarpPii:
	.zero		1152


//--------------------- .nv.shared._Z26reduce_sum_by_active_warpsPii --------------------------
	.section	.nv.shared._Z26reduce_sum_by_active_warpsPii,"aw",@nobits
	.sectionflags	@""
	.align	16
	.zero		1024


//--------------------- .nv.shared._Z35reduce_sum_by_warp_level_primitivesPii --------------------------
	.section	.nv.shared._Z35reduce_sum_by_warp_level_primitivesPii,"aw",@nobits
	.sectionflags	@""
	.align	16
	.zero		1024


//--------------------- .nv.shared._Z10reduce_sumPi --------------------------
	.section	.nv.shared._Z10reduce_sumPi,"aw",@nobits
	.sectionflags	@""
	.align	16
	.zero		1024


//--------------------- .nv.constant0._Z17sum_kernel_block2PiS_i --------------------------
	.section	.nv.constant0._Z17sum_kernel_block2PiS_i,"a",@progbits
	.sectionflags	@""
	.align	4
.nv.constant0._Z17sum_kernel_block2PiS_i:
	.zero		916


//--------------------- .nv.constant0._Z18sum_kern_tile_shflILi32EEvPiS0_i --------------------------
	.section	.nv.constant0._Z18sum_kern_tile_shflILi32EEvPiS0_i,"a",@progbits
	.sectionflags	@""
	.align	4
.nv.constant0._Z18sum_kern_tile_shflILi32EEvPiS0_i:
	.zero		916


//--------------------- .nv.constant0._Z20sum_kernel_by_tile32PiS_i --------------------------
	.section	.nv.constant0._Z20sum_kernel_by_tile32PiS_i,"a",@progbits
	.sectionflags	@""
	.align	4
.nv.constant0._Z20sum_kernel_by_tile32PiS_i:
	.zero		916


//--------------------- .nv.constant0._Z16sum_kernel_blockPiS_i --------------------------
	.section	.nv.constant0._Z16sum_kernel_blockPiS_i,"a",@progbits
	.sectionflags	@""
	.align	4
.nv.constant0._Z16sum_kernel_blockPiS_i:
	.zero		916


//--------------------- .nv.constant0._Z14shuffle_valuesPii --------------------------
	.section	.nv.constant0._Z14shuffle_valuesPii,"a",@progbits
	.sectionflags	@""
	.align	4
.nv.constant0._Z14shuffle_valuesPii:
	.zero		908


//--------------------- .nv.constant0._Z32reduce_sum_using_manual_syncwarpPii --------------------------
	.section	.nv.constant0._Z32reduce_sum_using_manual_syncwarpPii,"a",@progbits
	.sectionflags	@""
	.align	4
.nv.constant0._Z32reduce_sum_using_manual_syncwarpPii:
	.zero		908


//--------------------- .nv.constant0._Z26reduce_sum_by_active_warpsPii --------------------------
	.section	.nv.constant0._Z26reduce_sum_by_active_warpsPii,"a",@progbits
	.sectionflags	@""
	.align	4
.nv.constant0._Z26reduce_sum_by_active_warpsPii:
	.zero		908


//--------------------- .nv.constant0._Z35reduce_sum_by_warp_level_primitivesPii --------------------------
	.section	.nv.constant0._Z35reduce_sum_by_warp_level_primitivesPii,"a",@progbits
	.sectionflags	@""
	.align	4
.nv.constant0._Z35reduce_sum_by_warp_level_primitivesPii:
	.zero		908


//--------------------- .nv.constant0._Z10reduce_sumPi --------------------------
	.section	.nv.constant0._Z10reduce_sumPi,"a",@progbits
	.sectionflags	@""
	.align	4
.nv.constant0._Z10reduce_sumPi:
	.zero		904


//--------------------- SYMBOLS --------------------------

	.type		.nv.reservedSmem.offset0,@object
	.size		.nv.reservedSmem.offset0,0x4
	.type		.nv.reservedSmem.cap,@object
	.size		.nv.reservedSmem.cap,0x4
	.type		vprintf,@function
